// auto-generated by cutlass_sweep.gemm — config: {"arch": "sm_100", "cluster_m": 1, "cluster_n": 1, "dtype": "fp32", "dtype_b": "fp32", "layout": "nt", "stages": 5, "tile_k": 32, "tile_m": 128, "tile_n": 128}
#include "cutlass/cutlass.h"
#include "cutlass/gemm/collective/collective_builder.hpp"
#include "cutlass/gemm/device/gemm_universal_adapter.h"
#include "cutlass/gemm/kernel/gemm_universal.hpp"
#include "cutlass/epilogue/collective/collective_builder.hpp"

using ElemA = float;
using ElemB = float;
using ElemCD = float;
using Acc  = float;
using TileShape    = cute::Shape<cute::_128, cute::_128, cute::_32>;
using ClusterShape = cute::Shape<cute::_1, cute::_1, cute::_1>;

using CollectiveEpilogue = typename cutlass::epilogue::collective::CollectiveBuilder<
    cutlass::arch::Sm100, cutlass::arch::OpClassTensorOp,
    TileShape, ClusterShape,
    cutlass::epilogue::collective::EpilogueTileAuto,
    Acc, Acc,
    ElemCD, cutlass::layout::RowMajor, 128 / cutlass::sizeof_bits<ElemCD>::value,
    ElemCD, cutlass::layout::RowMajor, 128 / cutlass::sizeof_bits<ElemCD>::value,
    cutlass::epilogue::collective::EpilogueScheduleAuto
  >::CollectiveOp;

using CollectiveMainloop = typename cutlass::gemm::collective::CollectiveBuilder<
    cutlass::arch::Sm100, cutlass::arch::OpClassTensorOp,
    ElemA, cutlass::layout::RowMajor, 128 / cutlass::sizeof_bits<ElemA>::value,
    ElemB, cutlass::layout::ColumnMajor, 128 / cutlass::sizeof_bits<ElemB>::value,
    Acc,
    TileShape, ClusterShape,
    cutlass::gemm::collective::StageCount<5>,
    cutlass::gemm::collective::KernelScheduleAuto
  >::CollectiveOp;

using GemmKernel = cutlass::gemm::kernel::GemmUniversal<
    cute::Shape<int,int,int,int>,
    CollectiveMainloop,
    CollectiveEpilogue
>;
using Gemm = cutlass::gemm::device::GemmUniversalAdapter<GemmKernel>;

// Force the device kernel symbol into the cubin without needing a host main.
auto* _anchor = &cutlass::device_kernel<GemmKernel>;


// ===== COMPILED SASS (sm_100a) =====

	.target	sm_100a

	.elftype	@"ET_EXEC"


//--------------------- .note.nv.tkinfo           --------------------------
	.section	.note.nv.tkinfo,"",@"SHT_NOTE"
	.sectionflags	@"SHF_NOTE_NV_TKINFO"
	.tkinfo
        /*0018*/ 	.word	0x00000002
        /*0030*/ 	.string	""
        /*0030*/ 	.string	"ptxas"
        /*0030*/ 	.string	"Cuda compilation tools, release 13.0, V13.0.88"
        /*0030*/ 	.string	"Build cuda_13.0.r13.0/compiler.36424714_0"
        /*0030*/ 	.string	"-arch sm_100a -m 64 "



//--------------------- .note.nv.cuinfo           --------------------------
	.section	.note.nv.cuinfo,"",@"SHT_NOTE"
	.sectionflags	@"SHF_NOTE_NV_CUINFO"
        /*0018*/ 	.short	0x0002
        /*001a*/ 	.short	0x0064
        /*001c*/ 	.short	0x0082
	.zero		2


//--------------------- .nv.info                  --------------------------
	.section	.nv.info,"",@"SHT_CUDA_INFO"
	.align	4


	//----- nvinfo : EIATTR_REGCOUNT
	.align		4
        /*0000*/ 	.byte	0x04, 0x2f
        /*0002*/ 	.short	(.L_19 - .L_18)
	.align		4
.L_18:
        /*0004*/ 	.word	index@(_ZN7cutlass13device_kernelINS_4gemm6kernel13GemmUniversalIN4cute5tupleIJiiiiEEENS1_10collective13CollectiveMmaINS1_35MainloopSm100TmaUmmaWarpSpecializedILi5ELi2ELi4ENS5_IJNS4_1CILi1EEESB_SB_EEEEENS5_IJNSA_ILi128EEESE_NSA_ILi32EEEEEEfNS5_IJlSB_lEEEfSH_NS4_8TiledMMAINS4_8MMA_AtomIJNS4_17SM100_MMA_TF32_SSINS_10tfloat32_tESL_fLi128ELi128ELNS4_4UMMA5MajorE0ELSN_0ELNSM_7ScaleInE0ELSO_0EEEEEENS4_6LayoutISC_NS5_IJNSA_ILi0EEESS_SS_EEEEENS5_IJNS4_10UnderscoreESV_SV_EEEEENS4_13SM90_TMA_LOADENS4_14ComposedLayoutINS4_7SwizzleILi3ELi4ELi3EEENS4_18smem_ptr_flag_bitsILi32EEENSR_INS5_IJNSA_ILi8EEESF_EEENS5_IJSF_SB_EEEEEEEvNS4_8identityESY_S18_vS19_EENS_8epilogue10collective18CollectiveEpilogueINS1B_23Sm100TmaWarpSpecializedILi4ELi2ELi16ELb1ELb0EEEJSG_NS5_IJNSR_ISE_SB_EENSR_INSA_ILi16EEESB_EEEEEfSH_fSH_NS1B_6fusion15FusionCallbacksIS1F_NS1K_17LinearCombinationIffffLNS_15FloatRoundStyleE2EEESG_S1J_JEEENS4_5SM1004TMEM4LOAD26SM100_TMEM_LOAD_32dp32b16xESY_NSZ_INS10_ILi2ELi4ELi3EEES13_NSR_INS5_IJS14_S1H_EEENS5_IJS1H_SB_EEEEEEENS4_39AutoVectorizingCopyWithAssumedAlignmentILi128EEENS4_14SM90_TMA_STOREES1Y_S20_S20_EEEvvEEEEvNT_6ParamsE)
        /*0008*/ 	.word	0x0000005a


	//----- nvinfo : EIATTR_FRAME_SIZE
	.align		4
.L_19:
        /*000c*/ 	.byte	0x04, 0x11
        /*000e*/ 	.short	(.L_21 - .L_20)
	.align		4
.L_20:
        /*0010*/ 	.word	index@($__internal_2_$__cuda_sm10x_tcgen05_guardrail_trap_unallocated_columns_being_dealloced)
        /*0014*/ 	.word	0x00000000


	//----- nvinfo : EIATTR_FRAME_SIZE
	.align		4
.L_21:
        /*0018*/ 	.byte	0x04, 0x11
        /*001a*/ 	.short	(.L_23 - .L_22)
	.align		4
.L_22:
        /*001c*/ 	.word	index@($__internal_1_$__cuda_sm10x_tcgen05_guardrail_trap_phase_invalid_during_alloc)
        /*0020*/ 	.word	0x00000000


	//----- nvinfo : EIATTR_FRAME_SIZE
	.align		4
.L_23:
        /*0024*/ 	.byte	0x04, 0x11
        /*0026*/ 	.short	(.L_25 - .L_24)
	.align		4
.L_24:
        /*0028*/ 	.word	index@($__internal_0_$__cuda_sm10x_tcgen05_guardrail_trap_col_being_dealloced_not_returned_by_alloc)
        /*002c*/ 	.word	0x00000000


	//----- nvinfo : EIATTR_FRAME_SIZE
	.align		4
.L_25:
        /*0030*/ 	.byte	0x04, 0x11
        /*0032*/ 	.short	(.L_27 - .L_26)
	.align		4
.L_26:
        /*0034*/ 	.word	index@(_ZN7cutlass13device_kernelINS_4gemm6kernel13GemmUniversalIN4cute5tupleIJiiiiEEENS1_10collective13CollectiveMmaINS1_35MainloopSm100TmaUmmaWarpSpecializedILi5ELi2ELi4ENS5_IJNS4_1CILi1EEESB_SB_EEEEENS5_IJNSA_ILi128EEESE_NSA_ILi32EEEEEEfNS5_IJlSB_lEEEfSH_NS4_8TiledMMAINS4_8MMA_AtomIJNS4_17SM100_MMA_TF32_SSINS_10tfloat32_tESL_fLi128ELi128ELNS4_4UMMA5MajorE0ELSN_0ELNSM_7ScaleInE0ELSO_0EEEEEENS4_6LayoutISC_NS5_IJNSA_ILi0EEESS_SS_EEEEENS5_IJNS4_10UnderscoreESV_SV_EEEEENS4_13SM90_TMA_LOADENS4_14ComposedLayoutINS4_7SwizzleILi3ELi4ELi3EEENS4_18smem_ptr_flag_bitsILi32EEENSR_INS5_IJNSA_ILi8EEESF_EEENS5_IJSF_SB_EEEEEEEvNS4_8identityESY_S18_vS19_EENS_8epilogue10collective18CollectiveEpilogueINS1B_23Sm100TmaWarpSpecializedILi4ELi2ELi16ELb1ELb0EEEJSG_NS5_IJNSR_ISE_SB_EENSR_INSA_ILi16EEESB_EEEEEfSH_fSH_NS1B_6fusion15FusionCallbacksIS1F_NS1K_17LinearCombinationIffffLNS_15FloatRoundStyleE2EEESG_S1J_JEEENS4_5SM1004TMEM4LOAD26SM100_TMEM_LOAD_32dp32b16xESY_NSZ_INS10_ILi2ELi4ELi3EEES13_NSR_INS5_IJS14_S1H_EEENS5_IJS1H_SB_EEEEEEENS4_39AutoVectorizingCopyWithAssumedAlignmentILi128EEENS4_14SM90_TMA_STOREES1Y_S20_S20_EEEvvEEEEvNT_6ParamsE)
        /*0038*/ 	.word	0x00000000


	//----- nvinfo : EIATTR_MIN_STACK_SIZE
	.align		4
.L_27:
        /*003c*/ 	.byte	0x04, 0x12
        /*003e*/ 	.short	(.L_29 - .L_28)
	.align		4
.L_28:
        /*0040*/ 	.word	index@(_ZN7cutlass13device_kernelINS_4gemm6kernel13GemmUniversalIN4cute5tupleIJiiiiEEENS1_10collective13CollectiveMmaINS1_35MainloopSm100TmaUmmaWarpSpecializedILi5ELi2ELi4ENS5_IJNS4_1CILi1EEESB_SB_EEEEENS5_IJNSA_ILi128EEESE_NSA_ILi32EEEEEEfNS5_IJlSB_lEEEfSH_NS4_8TiledMMAINS4_8MMA_AtomIJNS4_17SM100_MMA_TF32_SSINS_10tfloat32_tESL_fLi128ELi128ELNS4_4UMMA5MajorE0ELSN_0ELNSM_7ScaleInE0ELSO_0EEEEEENS4_6LayoutISC_NS5_IJNSA_ILi0EEESS_SS_EEEEENS5_IJNS4_10UnderscoreESV_SV_EEEEENS4_13SM90_TMA_LOADENS4_14ComposedLayoutINS4_7SwizzleILi3ELi4ELi3EEENS4_18smem_ptr_flag_bitsILi32EEENSR_INS5_IJNSA_ILi8EEESF_EEENS5_IJSF_SB_EEEEEEEvNS4_8identityESY_S18_vS19_EENS_8epilogue10collective18CollectiveEpilogueINS1B_23Sm100TmaWarpSpecializedILi4ELi2ELi16ELb1ELb0EEEJSG_NS5_IJNSR_ISE_SB_EENSR_INSA_ILi16EEESB_EEEEEfSH_fSH_NS1B_6fusion15FusionCallbacksIS1F_NS1K_17LinearCombinationIffffLNS_15FloatRoundStyleE2EEESG_S1J_JEEENS4_5SM1004TMEM4LOAD26SM100_TMEM_LOAD_32dp32b16xESY_NSZ_INS10_ILi2ELi4ELi3EEES13_NSR_INS5_IJS14_S1H_EEENS5_IJS1H_SB_EEEEEEENS4_39AutoVectorizingCopyWithAssumedAlignmentILi128EEENS4_14SM90_TMA_STOREES1Y_S20_S20_EEEvvEEEEvNT_6ParamsE)
        /*0044*/ 	.word	0x00000000
.L_29:


//--------------------- .nv.compat                --------------------------
	.section	.nv.compat,"",@"SHT_CUDA_COMPAT_INFO"
	.align	4
        /*0000*/ 	.byte	0x02, 0x09, 0x01, 0x00, 0x02, 0x02, 0x02, 0x00, 0x02, 0x05, 0x05, 0x00, 0x03, 0x07, 0x01, 0x01
        /*0010*/ 	.byte	0x02, 0x03, 0x01, 0x00, 0x02, 0x06, 0x01, 0x00, 0x04, 0x0b, 0x08, 0x00, 0x09, 0x00, 0x00, 0x00
        /*0020*/ 	.byte	0x00, 0x00, 0x00, 0x00


//--------------------- .nv.info._ZN7cutlass13device_kernelINS_4gemm6kernel13GemmUniversalIN4cute5tupleIJiiiiEEENS1_10collective13CollectiveMmaINS1_35MainloopSm100TmaUmmaWarpSpecializedILi5ELi2ELi4ENS5_IJNS4_1CILi1EEESB_SB_EEEEENS5_IJNSA_ILi128EEESE_NSA_ILi32EEEEEEfNS5_IJlSB_lEEEfSH_NS4_8TiledMMAINS4_8MMA_AtomIJNS4_17SM100_MMA_TF32_SSINS_10tfloat32_tESL_fLi128ELi128ELNS4_4UMMA5MajorE0ELSN_0ELNSM_7ScaleInE0ELSO_0EEEEEENS4_6LayoutISC_NS5_IJNSA_ILi0EEESS_SS_EEEEENS5_IJNS4_10UnderscoreESV_SV_EEEEENS4_13SM90_TMA_LOADENS4_14ComposedLayoutINS4_7SwizzleILi3ELi4ELi3EEENS4_18smem_ptr_flag_bitsILi32EEENSR_INS5_IJNSA_ILi8EEESF_EEENS5_IJSF_SB_EEEEEEEvNS4_8identityESY_S18_vS19_EENS_8epilogue10collective18CollectiveEpilogueINS1B_23Sm100TmaWarpSpecializedILi4ELi2ELi16ELb1ELb0EEEJSG_NS5_IJNSR_ISE_SB_EENSR_INSA_ILi16EEESB_EEEEEfSH_fSH_NS1B_6fusion15FusionCallbacksIS1F_NS1K_17LinearCombinationIffffLNS_15FloatRoundStyleE2EEESG_S1J_JEEENS4_5SM1004TMEM4LOAD26SM100_TMEM_LOAD_32dp32b16xESY_NSZ_INS10_ILi2ELi4ELi3EEES13_NSR_INS5_IJS14_S1H_EEENS5_IJS1H_SB_EEEEEEENS4_39AutoVectorizingCopyWithAssumedAlignmentILi128EEENS4_14SM90_TMA_STOREES1Y_S20_S20_EEEvvEEEEvNT_6ParamsE --------------------------
	.section	.nv.info._ZN7cutlass13device_kernelINS_4gemm6kernel13GemmUniversalIN4cute5tupleIJiiiiEEENS1_10collective13CollectiveMmaINS1_35MainloopSm100TmaUmmaWarpSpecializedILi5ELi2ELi4ENS5_IJNS4_1CILi1EEESB_SB_EEEEENS5_IJNSA_ILi128EEESE_NSA_ILi32EEEEEEfNS5_IJlSB_lEEEfSH_NS4_8TiledMMAINS4_8MMA_AtomIJNS4_17SM100_MMA_TF32_SSINS_10tfloat32_tESL_fLi128ELi128ELNS4_4UMMA5MajorE0ELSN_0ELNSM_7ScaleInE0ELSO_0EEEEEENS4_6LayoutISC_NS5_IJNSA_ILi0EEESS_SS_EEEEENS5_IJNS4_10UnderscoreESV_SV_EEEEENS4_13SM90_TMA_LOADENS4_14ComposedLayoutINS4_7SwizzleILi3ELi4ELi3EEENS4_18smem_ptr_flag_bitsILi32EEENSR_INS5_IJNSA_ILi8EEESF_EEENS5_IJSF_SB_EEEEEEEvNS4_8identityESY_S18_vS19_EENS_8epilogue10collective18CollectiveEpilogueINS1B_23Sm100TmaWarpSpecializedILi4ELi2ELi16ELb1ELb0EEEJSG_NS5_IJNSR_ISE_SB_EENSR_INSA_ILi16EEESB_EEEEEfSH_fSH_NS1B_6fusion15FusionCallbacksIS1F_NS1K_17LinearCombinationIffffLNS_15FloatRoundStyleE2EEESG_S1J_JEEENS4_5SM1004TMEM4LOAD26SM100_TMEM_LOAD_32dp32b16xESY_NSZ_INS10_ILi2ELi4ELi3EEES13_NSR_INS5_IJS14_S1H_EEENS5_IJS1H_SB_EEEEEEENS4_39AutoVectorizingCopyWithAssumedAlignmentILi128EEENS4_14SM90_TMA_STOREES1Y_S20_S20_EEEvvEEEEvNT_6ParamsE,"",@"SHT_CUDA_INFO"
	.sectionflags	@""
	.align	4


	//----- nvinfo : EIATTR_CUDA_API_VERSION
	.align		4
        /*0000*/ 	.byte	0x04, 0x37
        /*0002*/ 	.short	(.L_31 - .L_30)
.L_30:
        /*0004*/ 	.word	0x00000082


	//----- nvinfo : EIATTR_KPARAM_INFO
	.align		4
.L_31:
        /*0008*/ 	.byte	0x04, 0x17
        /*000a*/ 	.short	(.L_33 - .L_32)
.L_32:
        /*000c*/ 	.word	0x00000000
        /*0010*/ 	.short	0x0000
        /*0012*/ 	.short	0x0000
        /*0014*/ 	.byte	0x00, 0xf0, 0x01, 0x20


	//----- nvinfo : EIATTR_AT_ENTRY_FRAGMENTS
	.align		4
.L_33:
        /*0018*/ 	.byte	0x04, 0x4f
        /*001a*/ 	.short	(.L_35 - .L_34)


	//   ....[0]....
.L_34:
        /*001c*/ 	.word	0x00000006


	//----- nvinfo : EIATTR_RESERVED_SMEM_USED
	.align		4
.L_35:
        /*0020*/ 	.byte	0x01, 0x41
	.zero		2


	//----- nvinfo : EIATTR_SPARSE_MMA_MASK
	.align		4
        /*0024*/ 	.byte	0x03, 0x50
        /*0026*/ 	.short	0x0000


	//----- nvinfo : EIATTR_TCGEN05_1CTA_USED
	.align		4
        /*0028*/ 	.byte	0x01, 0x51
	.zero		2


	//----- nvinfo : EIATTR_MAXREG_COUNT
	.align		4
        /*002c*/ 	.byte	0x03, 0x1b
        /*002e*/ 	.short	0x00ff


	//----- nvinfo : EIATTR_NUM_BARRIERS
	.align		4
        /*0030*/ 	.byte	0x02, 0x4c
        /*0032*/ 	.byte	0x07
	.zero		1


	//----- nvinfo : EIATTR_EXTERNS
	.align		4
        /*0034*/ 	.byte	0x04, 0x0f
        /*0036*/ 	.short	(.L_37 - .L_36)


	//   ....[0]....
	.align		4
.L_36:
        /*0038*/ 	.word	index@(__assertfail)


	//----- nvinfo : EIATTR_MERCURY_ISA_VERSION
	.align		4
.L_37:
        /*003c*/ 	.byte	0x03, 0x5f
        /*003e*/ 	.short	0x0101


	//----- nvinfo : EIATTR_INT_WARP_WIDE_INSTR_OFFSETS
	.align		4
        /*0040*/ 	.byte	0x04, 0x31
        /*0042*/ 	.short	(.L_39 - .L_38)


	//   ....[0]....
.L_38:
        /*0044*/ 	.word	0x00001de0


	//   ....[1]....
        /*0048*/ 	.word	0x000038b0


	//   ....[2]....
        /*004c*/ 	.word	0x000038e0


	//   ....[3]....
        /*0050*/ 	.word	0x00003930


	//   ....[4]....
        /*0054*/ 	.word	0x00004230


	//   ....[5]....
        /*0058*/ 	.word	0x00004290


	//   ....[6]....
        /*005c*/ 	.word	0x00004380


	//   ....[7]....
        /*0060*/ 	.word	0x000043f0


	//   ....[8]....
        /*0064*/ 	.word	0x000044e0


	//   ....[9]....
        /*0068*/ 	.word	0x00004550


	//   ....[10]....
        /*006c*/ 	.word	0x00004650


	//   ....[11]....
        /*0070*/ 	.word	0x000046d0


	//   ....[12]....
        /*0074*/ 	.word	0x000047d0


	//   ....[13]....
        /*0078*/ 	.word	0x000048a0


	//   ....[14]....
        /*007c*/ 	.word	0x00004940


	//   ....[15]....
        /*0080*/ 	.word	0x00004a10


	//   ....[16]....
        /*0084*/ 	.word	0x00004ac0


	//   ....[17]....
        /*0088*/ 	.word	0x00004ba0


	//   ....[18]....
        /*008c*/ 	.word	0x00004d20


	//   ....[19]....
        /*0090*/ 	.word	0x00004e70


	//----- nvinfo : EIATTR_COOP_GROUP_MASK_REGIDS
	.align		4
.L_39:
        /*0094*/ 	.byte	0x04, 0x29
        /*0096*/ 	.short	(.L_41 - .L_40)


	//   ....[0]....
.L_40:
        /*0098*/ 	.word	0xffffffff


	//   ....[1]....
        /*009c*/ 	.word	0xffffffff


	//   ....[2]....
        /*00a0*/ 	.word	0xffffffff


	//   ....[3]....
        /*00a4*/ 	.word	0xffffffff


	//   ....[4]....
        /*00a8*/ 	.word	0xffffffff


	//   ....[5]....
        /*00ac*/ 	.word	0xffffffff


	//   ....[6]....
        /*00b0*/ 	.word	0xffffffff


	//   ....[7]....
        /*00b4*/ 	.word	0xffffffff


	//   ....[8]....
        /*00b8*/ 	.word	0xffffffff


	//   ....[9]....
        /*00bc*/ 	.word	0xffffffff


	//   ....[10]....
        /*00c0*/ 	.word	0xffffffff


	//   ....[11]....
        /*00c4*/ 	.word	0xffffffff


	//   ....[12]....
        /*00c8*/ 	.word	0xffffffff


	//----- nvinfo : EIATTR_COOP_GROUP_INSTR_OFFSETS
	.align		4
.L_41:
        /*00cc*/ 	.byte	0x04, 0x28
        /*00ce*/ 	.short	(.L_43 - .L_42)


	//   ....[0]....
.L_42:
        /*00d0*/ 	.word	0x00000090


	//   ....[1]....
        /*00d4*/ 	.word	0x000004d0


	//   ....[2]....
        /*00d8*/ 	.word	0x00000660


	//   ....[3]....
        /*00dc*/ 	.word	0x00000800


	//   ....[4]....
        /*00e0*/ 	.word	0x00000900


	//   ....[5]....
        /*00e4*/ 	.word	0x00000a70


	//   ....[6]....
        /*00e8*/ 	.word	0x00000c10


	//   ....[7]....
        /*00ec*/ 	.word	0x00001cc0


	//   ....[8]....
        /*00f0*/ 	.word	0x00002b30


	//   ....[9]....
        /*00f4*/ 	.word	0x00002d40


	//   ....[10]....
        /*00f8*/ 	.word	0x00002d70


	//   ....[11]....
        /*00fc*/ 	.word	0x000037a0


	//   ....[12]....
        /*0100*/ 	.word	0x000039d0


	//----- nvinfo : EIATTR_VRC_CTA_INIT_COUNT
	.align		4
.L_43:
        /*0104*/ 	.byte	0x02, 0x4a
        /*0106*/ 	.byte	0x80
	.zero		1


	//----- nvinfo : EIATTR_SYSCALL_OFFSETS
	.align		4
        /*0108*/ 	.byte	0x04, 0x46
        /*010a*/ 	.short	(.L_45 - .L_44)


	//   ....[0]....
.L_44:
        /*010c*/ 	.word	0x000058e0


	//   ....[1]....
        /*0110*/ 	.word	0x000059d0


	//   ....[2]....
        /*0114*/ 	.word	0x00006130


	//   ....[3]....
        /*0118*/ 	.word	0x000068b0


	//   ....[4]....
        /*011c*/ 	.word	0x00007000


	//   ....[5]....
        /*0120*/ 	.word	0x000077a0


	//   ....[6]....
        /*0124*/ 	.word	0x00007f40


	//   ....[7]....
        /*0128*/ 	.word	0x00008710


	//   ....[8]....
        /*012c*/ 	.word	0x00008eb0


	//   ....[9]....
        /*0130*/ 	.word	0x00009600


	//----- nvinfo : EIATTR_MBARRIER_INSTR_OFFSETS
	.align		4
.L_45:
        /*0134*/ 	.byte	0x04, 0x39
        /*0136*/ 	.short	(.L_47 - .L_46)


	//   ....[0]....
.L_46:
        /*0138*/ 	.word	0x000005b0
        /*013c*/ 	.word	0x000000ff
        /*0140*/ 	.word	0x00000000
        /*0144*/ 	.short	0x0100
        /*0146*/ 	.byte	0x05
	.zero		1


	//   ....[1]....
        /*0148*/ 	.word	0x000005c0
        /*014c*/ 	.word	0x000000ff
        /*0150*/ 	.word	0x00000028
        /*0154*/ 	.short	0x0100
        /*0156*/ 	.byte	0x05
	.zero		1


	//   ....[2]....
        /*0158*/ 	.word	0x000005d0
        /*015c*/ 	.word	0x000000ff
        /*0160*/ 	.word	0x00000008
        /*0164*/ 	.short	0x0100
        /*0166*/ 	.byte	0x05
	.zero		1


	//   ....[3]....
        /*0168*/ 	.word	0x000005e0
        /*016c*/ 	.word	0x000000ff
        /*0170*/ 	.word	0x00000030
        /*0174*/ 	.short	0x0100
        /*0176*/ 	.byte	0x05
	.zero		1


	//   ....[4]....
        /*0178*/ 	.word	0x000005f0
        /*017c*/ 	.word	0x000000ff
        /*0180*/ 	.word	0x00000010
        /*0184*/ 	.short	0x0100
        /*0186*/ 	.byte	0x05
	.zero		1


	//   ....[5]....
        /*0188*/ 	.word	0x00000600
        /*018c*/ 	.word	0x000000ff
        /*0190*/ 	.word	0x00000038
        /*0194*/ 	.short	0x0100
        /*0196*/ 	.byte	0x05
	.zero		1


	//   ....[6]....
        /*0198*/ 	.word	0x00000610
        /*019c*/ 	.word	0x000000ff
        /*01a0*/ 	.word	0x00000018
        /*01a4*/ 	.short	0x0100
        /*01a6*/ 	.byte	0x05
	.zero		1


	//   ....[7]....
        /*01a8*/ 	.word	0x00000620
        /*01ac*/ 	.word	0x000000ff
        /*01b0*/ 	.word	0x00000040
        /*01b4*/ 	.short	0x0100
        /*01b6*/ 	.byte	0x05
	.zero		1


	//   ....[8]....
        /*01b8*/ 	.word	0x00000630
        /*01bc*/ 	.word	0x000000ff
        /*01c0*/ 	.word	0x00000020
        /*01c4*/ 	.short	0x0100
        /*01c6*/ 	.byte	0x05
	.zero		1


	//   ....[9]....
        /*01c8*/ 	.word	0x00000640
        /*01cc*/ 	.word	0x000000ff
        /*01d0*/ 	.word	0x00000048
        /*01d4*/ 	.short	0x0100
        /*01d6*/ 	.byte	0x05
	.zero		1


	//   ....[10]....
        /*01d8*/ 	.word	0x00000770
        /*01dc*/ 	.word	0x000000ff
        /*01e0*/ 	.word	0x00000050
        /*01e4*/ 	.short	0x0100
        /*01e6*/ 	.byte	0x07
	.zero		1


	//   ....[11]....
        /*01e8*/ 	.word	0x00000780
        /*01ec*/ 	.word	0x000000ff
        /*01f0*/ 	.word	0x00000070
        /*01f4*/ 	.short	0x0100
        /*01f6*/ 	.byte	0x07
	.zero		1


	//   ....[12]....
        /*01f8*/ 	.word	0x00000790
        /*01fc*/ 	.word	0x000000ff
        /*0200*/ 	.word	0x00000058
        /*0204*/ 	.short	0x0100
        /*0206*/ 	.byte	0x07
	.zero		1


	//   ....[13]....
        /*0208*/ 	.word	0x000007a0
        /*020c*/ 	.word	0x000000ff
        /*0210*/ 	.word	0x00000078
        /*0214*/ 	.short	0x0100
        /*0216*/ 	.byte	0x07
	.zero		1


	//   ....[14]....
        /*0218*/ 	.word	0x000007b0
        /*021c*/ 	.word	0x000000ff
        /*0220*/ 	.word	0x00000060
        /*0224*/ 	.short	0x0100
        /*0226*/ 	.byte	0x07
	.zero		1


	//   ....[15]....
        /*0228*/ 	.word	0x000007c0
        /*022c*/ 	.word	0x000000ff
        /*0230*/ 	.word	0x00000080
        /*0234*/ 	.short	0x0100
        /*0236*/ 	.byte	0x07
	.zero		1


	//   ....[16]....
        /*0238*/ 	.word	0x000007d0
        /*023c*/ 	.word	0x000000ff
        /*0240*/ 	.word	0x00000068
        /*0244*/ 	.short	0x0100
        /*0246*/ 	.byte	0x07
	.zero		1


	//   ....[17]....
        /*0248*/ 	.word	0x000007e0
        /*024c*/ 	.word	0x000000ff
        /*0250*/ 	.word	0x00000088
        /*0254*/ 	.short	0x0100
        /*0256*/ 	.byte	0x07
	.zero		1


	//   ....[18]....
        /*0258*/ 	.word	0x000008d0
        /*025c*/ 	.word	0x000000ff
        /*0260*/ 	.word	0x00000090
        /*0264*/ 	.short	0x0100
        /*0266*/ 	.byte	0x05
	.zero		1


	//   ....[19]....
        /*0268*/ 	.word	0x000008e0
        /*026c*/ 	.word	0x000000ff
        /*0270*/ 	.word	0x00000098
        /*0274*/ 	.short	0x0100
        /*0276*/ 	.byte	0x05
	.zero		1


	//   ....[20]....
        /*0278*/ 	.word	0x00000a20
        /*027c*/ 	.word	0x000000ff
        /*0280*/ 	.word	0x000000a0
        /*0284*/ 	.short	0x0100
        /*0286*/ 	.byte	0x05
	.zero		1


	//   ....[21]....
        /*0288*/ 	.word	0x00000a30
        /*028c*/ 	.word	0x000000ff
        /*0290*/ 	.word	0x000000b0
        /*0294*/ 	.short	0x0100
        /*0296*/ 	.byte	0x05
	.zero		1


	//   ....[22]....
        /*0298*/ 	.word	0x00000a40
        /*029c*/ 	.word	0x000000ff
        /*02a0*/ 	.word	0x000000a8
        /*02a4*/ 	.short	0x0100
        /*02a6*/ 	.byte	0x05
	.zero		1


	//   ....[23]....
        /*02a8*/ 	.word	0x00000a50
        /*02ac*/ 	.word	0x000000ff
        /*02b0*/ 	.word	0x000000b8
        /*02b4*/ 	.short	0x0100
        /*02b6*/ 	.byte	0x05
	.zero		1


	//   ....[24]....
        /*02b8*/ 	.word	0x00000b80
        /*02bc*/ 	.word	0x000000ff
        /*02c0*/ 	.word	0x000000c0
        /*02c4*/ 	.short	0x0100
        /*02c6*/ 	.byte	0x07
	.zero		1


	//   ....[25]....
        /*02c8*/ 	.word	0x00000b90
        /*02cc*/ 	.word	0x000000ff
        /*02d0*/ 	.word	0x000000e0
        /*02d4*/ 	.short	0x0100
        /*02d6*/ 	.byte	0x07
	.zero		1


	//   ....[26]....
        /*02d8*/ 	.word	0x00000ba0
        /*02dc*/ 	.word	0x000000ff
        /*02e0*/ 	.word	0x000000c8
        /*02e4*/ 	.short	0x0100
        /*02e6*/ 	.byte	0x07
	.zero		1


	//   ....[27]....
        /*02e8*/ 	.word	0x00000bb0
        /*02ec*/ 	.word	0x000000ff
        /*02f0*/ 	.word	0x000000e8
        /*02f4*/ 	.short	0x0100
        /*02f6*/ 	.byte	0x07
	.zero		1


	//   ....[28]....
        /*02f8*/ 	.word	0x00000bc0
        /*02fc*/ 	.word	0x000000ff
        /*0300*/ 	.word	0x000000d0
        /*0304*/ 	.short	0x0100
        /*0306*/ 	.byte	0x07
	.zero		1


	//   ....[29]....
        /*0308*/ 	.word	0x00000bd0
        /*030c*/ 	.word	0x000000ff
        /*0310*/ 	.word	0x000000f0
        /*0314*/ 	.short	0x0100
        /*0316*/ 	.byte	0x07
	.zero		1


	//   ....[30]....
        /*0318*/ 	.word	0x00000be0
        /*031c*/ 	.word	0x000000ff
        /*0320*/ 	.word	0x000000d8
        /*0324*/ 	.short	0x0100
        /*0326*/ 	.byte	0x07
	.zero		1


	//   ....[31]....
        /*0328*/ 	.word	0x00000bf0
        /*032c*/ 	.word	0x000000ff
        /*0330*/ 	.word	0x000000f8
        /*0334*/ 	.short	0x0100
        /*0336*/ 	.byte	0x07
	.zero		1


	//   ....[32]....
        /*0338*/ 	.word	0x00000ce0
        /*033c*/ 	.word	0x000000ff
        /*0340*/ 	.word	0x00000100
        /*0344*/ 	.short	0x0100
        /*0346*/ 	.byte	0x05
	.zero		1


	//   ....[33]....
        /*0348*/ 	.word	0x00000cf0
        /*034c*/ 	.word	0x000000ff
        /*0350*/ 	.word	0x00000110
        /*0354*/ 	.short	0x0100
        /*0356*/ 	.byte	0x05
	.zero		1


	//   ....[34]....
        /*0358*/ 	.word	0x00000d00
        /*035c*/ 	.word	0x000000ff
        /*0360*/ 	.word	0x00000108
        /*0364*/ 	.short	0x0100
        /*0366*/ 	.byte	0x05
	.zero		1


	//   ....[35]....
        /*0368*/ 	.word	0x00000d10
        /*036c*/ 	.word	0x000000ff
        /*0370*/ 	.word	0x00000118
        /*0374*/ 	.short	0x0100
        /*0376*/ 	.byte	0x05
	.zero		1


	//   ....[36]....
        /*0378*/ 	.word	0x000015e0
        /*037c*/ 	.word	0x00000002
        /*0380*/ 	.word	0x00000110
        /*0384*/ 	.short	0x010a
        /*0386*/ 	.byte	0xff
	.zero		1


	//   ....[37]....
        /*0388*/ 	.word	0x00001610
        /*038c*/ 	.word	0x00000002
        /*0390*/ 	.word	0x00000100
        /*0394*/ 	.short	0x0101
        /*0396*/ 	.byte	0xff
	.zero		1


	//   ....[38]....
        /*0398*/ 	.word	0x000016e0
        /*039c*/ 	.word	0x000000ff
        /*03a0*/ 	.word	0x00000028
        /*03a4*/ 	.short	0x010a
        /*03a6*/ 	.byte	0x08
	.zero		1


	//   ....[39]....
        /*03a8*/ 	.word	0x00001780
        /*03ac*/ 	.word	0x000000ff
        /*03b0*/ 	.word	0x00000028
        /*03b4*/ 	.short	0x010a
        /*03b6*/ 	.byte	0x21
	.zero		1


	//   ....[40]....
        /*03b8*/ 	.word	0x000018e0
        /*03bc*/ 	.word	0x000000ff
        /*03c0*/ 	.word	0x00000028
        /*03c4*/ 	.short	0x010a
        /*03c6*/ 	.byte	0x08
	.zero		1


	//   ....[41]....
        /*03c8*/ 	.word	0x000019d0
        /*03cc*/ 	.word	0x000000ff
        /*03d0*/ 	.word	0x00000098
        /*03d4*/ 	.short	0x0101
        /*03d6*/ 	.byte	0x04
	.zero		1


	//   ....[42]....
        /*03d8*/ 	.word	0x000019f0
        /*03dc*/ 	.word	0x000000ff
        /*03e0*/ 	.word	0x00000028
        /*03e4*/ 	.short	0x010a
        /*03e6*/ 	.byte	0x08
	.zero		1


	//   ....[43]....
        /*03e8*/ 	.word	0x00001a70
        /*03ec*/ 	.word	0x000000ff
        /*03f0*/ 	.word	0x00000028
        /*03f4*/ 	.short	0x010a
        /*03f6*/ 	.byte	0x11
	.zero		1


	//   ....[44]....
        /*03f8*/ 	.word	0x00001bd0
        /*03fc*/ 	.word	0x000000ff
        /*0400*/ 	.word	0x00000028
        /*0404*/ 	.short	0x010a
        /*0406*/ 	.byte	0x08
	.zero		1


	//   ....[45]....
        /*0408*/ 	.word	0x00001cf0
        /*040c*/ 	.word	0x00000002
        /*0410*/ 	.word	0x000000a0
        /*0414*/ 	.short	0x010a
        /*0416*/ 	.byte	0xff
	.zero		1


	//   ....[46]....
        /*0418*/ 	.word	0x00001db0
        /*041c*/ 	.word	0x00000002
        /*0420*/ 	.word	0x00000000
        /*0424*/ 	.short	0x0101
        /*0426*/ 	.byte	0xff
	.zero		1


	//   ....[47]....
        /*0428*/ 	.word	0x00002310
        /*042c*/ 	.word	0x000000ff
        /*0430*/ 	.word	0x00000000
        /*0434*/ 	.short	0x010a
        /*0436*/ 	.byte	0x05
	.zero		1


	//   ....[48]....
        /*0438*/ 	.word	0x000023a0
        /*043c*/ 	.word	0x000000ff
        /*0440*/ 	.word	0x00000000
        /*0444*/ 	.short	0x010a
        /*0446*/ 	.byte	0x05
	.zero		1


	//   ....[49]....
        /*0448*/ 	.word	0x00002430
        /*044c*/ 	.word	0x000000ff
        /*0450*/ 	.word	0x00000000
        /*0454*/ 	.short	0x010a
        /*0456*/ 	.byte	0x05
	.zero		1


	//   ....[50]....
        /*0458*/ 	.word	0x000024c0
        /*045c*/ 	.word	0x000000ff
        /*0460*/ 	.word	0x00000000
        /*0464*/ 	.short	0x010a
        /*0466*/ 	.byte	0x05
	.zero		1


	//   ....[51]....
        /*0468*/ 	.word	0x00002560
        /*046c*/ 	.word	0x00000000
        /*0470*/ 	.word	0x00000000
        /*0474*/ 	.short	0x010a
        /*0476*/ 	.byte	0xff
	.zero		1


	//   ....[52]....
        /*0478*/ 	.word	0x00002680
        /*047c*/ 	.word	0x00000000
        /*0480*/ 	.word	0x00000100
        /*0484*/ 	.short	0x010a
        /*0486*/ 	.byte	0xff
	.zero		1


	//   ....[53]....
        /*0488*/ 	.word	0x000026f0
        /*048c*/ 	.word	0x00000000
        /*0490*/ 	.word	0x00000000
        /*0494*/ 	.short	0x0101
        /*0496*/ 	.byte	0xff
	.zero		1


	//   ....[54]....
        /*0498*/ 	.word	0x00002710
        /*049c*/ 	.word	0x000000ff
        /*04a0*/ 	.word	0x000000b0
        /*04a4*/ 	.short	0x010a
        /*04a6*/ 	.byte	0x05
	.zero		1


	//   ....[55]....
        /*04a8*/ 	.word	0x00002830
        /*04ac*/ 	.word	0x00000000
        /*04b0*/ 	.word	0x000000a0
        /*04b4*/ 	.short	0x010a
        /*04b6*/ 	.byte	0xff
	.zero		1


	//   ....[56]....
        /*04b8*/ 	.word	0x00002930
        /*04bc*/ 	.word	0x00000000
        /*04c0*/ 	.word	0x00000000
        /*04c4*/ 	.short	0x0101
        /*04c6*/ 	.byte	0xff
	.zero		1


	//   ....[57]....
        /*04c8*/ 	.word	0x000029c0
        /*04cc*/ 	.word	0x000000ff
        /*04d0*/ 	.word	0x000000b0
        /*04d4*/ 	.short	0x0106
        /*04d6*/ 	.byte	0x05
	.zero		1


	//   ....[58]....
        /*04d8*/ 	.word	0x000029e0
        /*04dc*/ 	.word	0x000000ff
        /*04e0*/ 	.word	0x000000b0
        /*04e4*/ 	.short	0x010a
        /*04e6*/ 	.byte	0x05
	.zero		1


	//   ....[59]....
        /*04e8*/ 	.word	0x00002a70
        /*04ec*/ 	.word	0x000000ff
        /*04f0*/ 	.word	0x000000b0
        /*04f4*/ 	.short	0x0106
        /*04f6*/ 	.byte	0x04
	.zero		1


	//   ....[60]....
        /*04f8*/ 	.word	0x00002ab0
        /*04fc*/ 	.word	0x00000000
        /*0500*/ 	.word	0x000000b0
        /*0504*/ 	.short	0x010a
        /*0506*/ 	.byte	0xff
	.zero		1


	//   ....[61]....
        /*0508*/ 	.word	0x00002ff0
        /*050c*/ 	.word	0x00000000
        /*0510*/ 	.word	0x000000a0
        /*0514*/ 	.short	0x010a
        /*0516*/ 	.byte	0xff
	.zero		1


	//   ....[62]....
        /*0518*/ 	.word	0x00003100
        /*051c*/ 	.word	0x00000003
        /*0520*/ 	.word	0x00000000
        /*0524*/ 	.short	0x0101
        /*0526*/ 	.byte	0xff
	.zero		1


	//   ....[63]....
        /*0528*/ 	.word	0x00003110
        /*052c*/ 	.word	0x000000ff
        /*0530*/ 	.word	0x00000000
        /*0534*/ 	.short	0x010a
        /*0536*/ 	.byte	0x06
	.zero		1


	//   ....[64]....
        /*0538*/ 	.word	0x00003130
        /*053c*/ 	.word	0x000000ff
        /*0540*/ 	.word	0x000000e0
        /*0544*/ 	.short	0x010a
        /*0546*/ 	.byte	0x07
	.zero		1


	//   ....[65]....
        /*0548*/ 	.word	0x00003200
        /*054c*/ 	.word	0x000000ff
        /*0550*/ 	.word	0x00000000
        /*0554*/ 	.short	0x010a
        /*0556*/ 	.byte	0x06
	.zero		1


	//   ....[66]....
        /*0558*/ 	.word	0x00003330
        /*055c*/ 	.word	0x000000ff
        /*0560*/ 	.word	0x00000000
        /*0564*/ 	.short	0x010a
        /*0566*/ 	.byte	0x1a
	.zero		1


	//   ....[67]....
        /*0568*/ 	.word	0x000035d0
        /*056c*/ 	.word	0x000000ff
        /*0570*/ 	.word	0x00000000
        /*0574*/ 	.short	0x010a
        /*0576*/ 	.byte	0x06
	.zero		1


	//   ....[68]....
        /*0578*/ 	.word	0x00003660
        /*057c*/ 	.word	0x000000ff
        /*0580*/ 	.word	0x00000000
        /*0584*/ 	.short	0x010a
        /*0586*/ 	.byte	0x06
	.zero		1


	//   ....[69]....
        /*0588*/ 	.word	0x000036f0
        /*058c*/ 	.word	0x000000ff
        /*0590*/ 	.word	0x00000000
        /*0594*/ 	.short	0x010a
        /*0596*/ 	.byte	0x06
	.zero		1


	//   ....[70]....
        /*0598*/ 	.word	0x00003780
        /*059c*/ 	.word	0x000000ff
        /*05a0*/ 	.word	0x00000000
        /*05a4*/ 	.short	0x010a
        /*05a6*/ 	.byte	0x07
	.zero		1


	//   ....[71]....
        /*05a8*/ 	.word	0x00003bd0
        /*05ac*/ 	.word	0x00000000
        /*05b0*/ 	.word	0x000000a0
        /*05b4*/ 	.short	0x010a
        /*05b6*/ 	.byte	0xff
	.zero		1


	//   ....[72]....
        /*05b8*/ 	.word	0x00003c90
        /*05bc*/ 	.word	0x00000000
        /*05c0*/ 	.word	0x00000000
        /*05c4*/ 	.short	0x0101
        /*05c6*/ 	.byte	0xff
	.zero		1


	//   ....[73]....
        /*05c8*/ 	.word	0x00003fb0
        /*05cc*/ 	.word	0x000000ff
        /*05d0*/ 	.word	0x00000098
        /*05d4*/ 	.short	0x010a
        /*05d6*/ 	.byte	0x07
	.zero		1


	//   ....[74]....
        /*05d8*/ 	.word	0x000041b0
        /*05dc*/ 	.word	0x000000ff
        /*05e0*/ 	.word	0x00000070
        /*05e4*/ 	.short	0x010a
        /*05e6*/ 	.byte	0x07
	.zero		1


	//   ....[75]....
        /*05e8*/ 	.word	0x00004330
        /*05ec*/ 	.word	0x000000ff
        /*05f0*/ 	.word	0x00000050
        /*05f4*/ 	.short	0x010b
        /*05f6*/ 	.byte	0x07
	.zero		1


	//   ....[76]....
        /*05f8*/ 	.word	0x00004340
        /*05fc*/ 	.word	0x000000ff
        /*0600*/ 	.word	0x00000000
        /*0604*/ 	.short	0x0101
        /*0606*/ 	.byte	0x15
	.zero		1


	//   ....[77]....
        /*0608*/ 	.word	0x00004350
        /*060c*/ 	.word	0x000000ff
        /*0610*/ 	.word	0x00000078
        /*0614*/ 	.short	0x010a
        /*0616*/ 	.byte	0x07
	.zero		1


	//   ....[78]....
        /*0618*/ 	.word	0x00004490
        /*061c*/ 	.word	0x000000ff
        /*0620*/ 	.word	0x00000058
        /*0624*/ 	.short	0x010b
        /*0626*/ 	.byte	0x07
	.zero		1


	//   ....[79]....
        /*0628*/ 	.word	0x000044a0
        /*062c*/ 	.word	0x000000ff
        /*0630*/ 	.word	0x00000000
        /*0634*/ 	.short	0x0101
        /*0636*/ 	.byte	0x0f
	.zero		1


	//   ....[80]....
        /*0638*/ 	.word	0x000044b0
        /*063c*/ 	.word	0x000000ff
        /*0640*/ 	.word	0x00000080
        /*0644*/ 	.short	0x010a
        /*0646*/ 	.byte	0x07
	.zero		1


	//   ....[81]....
        /*0648*/ 	.word	0x00004600
        /*064c*/ 	.word	0x000000ff
        /*0650*/ 	.word	0x00000060
        /*0654*/ 	.short	0x010b
        /*0656*/ 	.byte	0x07
	.zero		1


	//   ....[82]....
        /*0658*/ 	.word	0x00004610
        /*065c*/ 	.word	0x000000ff
        /*0660*/ 	.word	0x00000000
        /*0664*/ 	.short	0x0101
        /*0666*/ 	.byte	0x0e
	.zero		1


	//   ....[83]....
        /*0668*/ 	.word	0x00004620
        /*066c*/ 	.word	0x000000ff
        /*0670*/ 	.word	0x00000088
        /*0674*/ 	.short	0x010a
        /*0676*/ 	.byte	0x07
	.zero		1


	//   ....[84]....
        /*0678*/ 	.word	0x00004780
        /*067c*/ 	.word	0x000000ff
        /*0680*/ 	.word	0x00000068
        /*0684*/ 	.short	0x010b
        /*0686*/ 	.byte	0x07
	.zero		1


	//   ....[85]....
        /*0688*/ 	.word	0x00004790
        /*068c*/ 	.word	0x000000ff
        /*0690*/ 	.word	0x00000000
        /*0694*/ 	.short	0x0101
        /*0696*/ 	.byte	0x0d
	.zero		1


	//   ....[86]....
        /*0698*/ 	.word	0x000047a0
        /*069c*/ 	.word	0x000000ff
        /*06a0*/ 	.word	0x00000070
        /*06a4*/ 	.short	0x010a
        /*06a6*/ 	.byte	0x07
	.zero		1


	//   ....[87]....
        /*06a8*/ 	.word	0x000048f0
        /*06ac*/ 	.word	0x000000ff
        /*06b0*/ 	.word	0x00000050
        /*06b4*/ 	.short	0x010b
        /*06b6*/ 	.byte	0x07
	.zero		1


	//   ....[88]....
        /*06b8*/ 	.word	0x00004900
        /*06bc*/ 	.word	0x000000ff
        /*06c0*/ 	.word	0x00000000
        /*06c4*/ 	.short	0x0101
        /*06c6*/ 	.byte	0x15
	.zero		1


	//   ....[89]....
        /*06c8*/ 	.word	0x00004910
        /*06cc*/ 	.word	0x000000ff
        /*06d0*/ 	.word	0x00000078
        /*06d4*/ 	.short	0x010a
        /*06d6*/ 	.byte	0x07
	.zero		1


	//   ....[90]....
        /*06d8*/ 	.word	0x00004a60
        /*06dc*/ 	.word	0x000000ff
        /*06e0*/ 	.word	0x00000058
        /*06e4*/ 	.short	0x010b
        /*06e6*/ 	.byte	0x07
	.zero		1


	//   ....[91]....
        /*06e8*/ 	.word	0x00004a70
        /*06ec*/ 	.word	0x000000ff
        /*06f0*/ 	.word	0x00000000
        /*06f4*/ 	.short	0x0101
        /*06f6*/ 	.byte	0x0f
	.zero		1


	//   ....[92]....
        /*06f8*/ 	.word	0x00004a80
        /*06fc*/ 	.word	0x000000ff
        /*0700*/ 	.word	0x00000080
        /*0704*/ 	.short	0x010a
        /*0706*/ 	.byte	0x07
	.zero		1


	//   ....[93]....
        /*0708*/ 	.word	0x00004c00
        /*070c*/ 	.word	0x000000ff
        /*0710*/ 	.word	0x00000060
        /*0714*/ 	.short	0x010b
        /*0716*/ 	.byte	0x07
	.zero		1


	//   ....[94]....
        /*0718*/ 	.word	0x00004c40
        /*071c*/ 	.word	0x000000ff
        /*0720*/ 	.word	0x00000000
        /*0724*/ 	.short	0x0101
        /*0726*/ 	.byte	0x0e
	.zero		1


	//   ....[95]....
        /*0728*/ 	.word	0x00004c80
        /*072c*/ 	.word	0x000000ff
        /*0730*/ 	.word	0x00000088
        /*0734*/ 	.short	0x010a
        /*0736*/ 	.byte	0x07
	.zero		1


	//   ....[96]....
        /*0738*/ 	.word	0x00004eb0
        /*073c*/ 	.word	0x000000ff
        /*0740*/ 	.word	0x00000068
        /*0744*/ 	.short	0x010b
        /*0746*/ 	.byte	0x07
	.zero		1


	//   ....[97]....
        /*0748*/ 	.word	0x00004ed0
        /*074c*/ 	.word	0x000000ff
        /*0750*/ 	.word	0x00000000
        /*0754*/ 	.short	0x0101
        /*0756*/ 	.byte	0x0d
	.zero		1


	//   ....[98]....
        /*0758*/ 	.word	0x00004ef0
        /*075c*/ 	.word	0x000000ff
        /*0760*/ 	.word	0x00000070
        /*0764*/ 	.short	0x010a
        /*0766*/ 	.byte	0x07
	.zero		1


	//   ....[99]....
        /*0768*/ 	.word	0x00004f10
        /*076c*/ 	.word	0x000000ff
        /*0770*/ 	.word	0x00000078
        /*0774*/ 	.short	0x010a
        /*0776*/ 	.byte	0x07
	.zero		1


	//   ....[100]....
        /*0778*/ 	.word	0x00004f30
        /*077c*/ 	.word	0x000000ff
        /*0780*/ 	.word	0x00000080
        /*0784*/ 	.short	0x010a
        /*0786*/ 	.byte	0x07
	.zero		1


	//   ....[101]....
        /*0788*/ 	.word	0x00004f80
        /*078c*/ 	.word	0x00000002
        /*0790*/ 	.word	0x00000088
        /*0794*/ 	.short	0x010a
        /*0796*/ 	.byte	0xff
	.zero		1


	//   ....[102]....
        /*0798*/ 	.word	0x000052a0
        /*079c*/ 	.word	0x00000000
        /*07a0*/ 	.word	0x000000a0
        /*07a4*/ 	.short	0x010a
        /*07a6*/ 	.byte	0xff
	.zero		1


	//   ....[103]....
        /*07a8*/ 	.word	0x000053b0
        /*07ac*/ 	.word	0x00000000
        /*07b0*/ 	.word	0x00000000
        /*07b4*/ 	.short	0x0101
        /*07b6*/ 	.byte	0xff
	.zero		1


	//   ....[104]....
        /*07b8*/ 	.word	0x00005e00
        /*07bc*/ 	.word	0x000000ff
        /*07c0*/ 	.word	0x00000050
        /*07c4*/ 	.short	0x010a
        /*07c6*/ 	.byte	0x30
	.zero		1


	//   ....[105]....
        /*07c8*/ 	.word	0x00005e30
        /*07cc*/ 	.word	0x00000053
        /*07d0*/ 	.word	0x000000c0
        /*07d4*/ 	.short	0x010a
        /*07d6*/ 	.byte	0xff
	.zero		1


	//   ....[106]....
        /*07d8*/ 	.word	0x00005f20
        /*07dc*/ 	.word	0x000000ff
        /*07e0*/ 	.word	0x00000050
        /*07e4*/ 	.short	0x010a
        /*07e6*/ 	.byte	0x30
	.zero		1


	//   ....[107]....
        /*07e8*/ 	.word	0x00006010
        /*07ec*/ 	.word	0x00000053
        /*07f0*/ 	.word	0x000000c0
        /*07f4*/ 	.short	0x010a
        /*07f6*/ 	.byte	0xff
	.zero		1


	//   ....[108]....
        /*07f8*/ 	.word	0x000065e0
        /*07fc*/ 	.word	0x00000000
        /*0800*/ 	.word	0x00000000
        /*0804*/ 	.short	0x0101
        /*0806*/ 	.byte	0xff
	.zero		1


	//   ....[109]....
        /*0808*/ 	.word	0x000065f0
        /*080c*/ 	.word	0x00000002
        /*0810*/ 	.word	0x00000050
        /*0814*/ 	.short	0x010a
        /*0816*/ 	.byte	0xff
	.zero		1


	//   ....[110]....
        /*0818*/ 	.word	0x000066d0
        /*081c*/ 	.word	0x00000002
        /*0820*/ 	.word	0x00000050
        /*0824*/ 	.short	0x010a
        /*0826*/ 	.byte	0xff
	.zero		1


	//   ....[111]....
        /*0828*/ 	.word	0x00006d30
        /*082c*/ 	.word	0x00000010
        /*0830*/ 	.word	0x00000000
        /*0834*/ 	.short	0x0101
        /*0836*/ 	.byte	0xff
	.zero		1


	//   ....[112]....
        /*0838*/ 	.word	0x00006d50
        /*083c*/ 	.word	0x00000000
        /*0840*/ 	.word	0x00000050
        /*0844*/ 	.short	0x010a
        /*0846*/ 	.byte	0xff
	.zero		1


	//   ....[113]....
        /*0848*/ 	.word	0x00006e20
        /*084c*/ 	.word	0x00000000
        /*0850*/ 	.word	0x00000050
        /*0854*/ 	.short	0x010a
        /*0856*/ 	.byte	0xff
	.zero		1


	//   ....[114]....
        /*0858*/ 	.word	0x00007490
        /*085c*/ 	.word	0x00000010
        /*0860*/ 	.word	0x00000000
        /*0864*/ 	.short	0x0101
        /*0866*/ 	.byte	0xff
	.zero		1


	//   ....[115]....
        /*0868*/ 	.word	0x000074b0
        /*086c*/ 	.word	0x00000000
        /*0870*/ 	.word	0x00000050
        /*0874*/ 	.short	0x010a
        /*0876*/ 	.byte	0xff
	.zero		1


	//   ....[116]....
        /*0878*/ 	.word	0x00007580
        /*087c*/ 	.word	0x00000000
        /*0880*/ 	.word	0x00000050
        /*0884*/ 	.short	0x010a
        /*0886*/ 	.byte	0xff
	.zero		1


	//   ....[117]....
        /*0888*/ 	.word	0x00007c20
        /*088c*/ 	.word	0x00000010
        /*0890*/ 	.word	0x00000000
        /*0894*/ 	.short	0x0101
        /*0896*/ 	.byte	0xff
	.zero		1


	//   ....[118]....
        /*0898*/ 	.word	0x00007c40
        /*089c*/ 	.word	0x00000000
        /*08a0*/ 	.word	0x00000050
        /*08a4*/ 	.short	0x010a
        /*08a6*/ 	.byte	0xff
	.zero		1


	//   ....[119]....
        /*08a8*/ 	.word	0x00007d10
        /*08ac*/ 	.word	0x00000000
        /*08b0*/ 	.word	0x00000050
        /*08b4*/ 	.short	0x010a
        /*08b6*/ 	.byte	0xff
	.zero		1


	//   ....[120]....
        /*08b8*/ 	.word	0x000083f0
        /*08bc*/ 	.word	0x00000010
        /*08c0*/ 	.word	0x00000000
        /*08c4*/ 	.short	0x0101
        /*08c6*/ 	.byte	0xff
	.zero		1


	//   ....[121]....
        /*08c8*/ 	.word	0x00008410
        /*08cc*/ 	.word	0x00000000
        /*08d0*/ 	.word	0x00000050
        /*08d4*/ 	.short	0x010a
        /*08d6*/ 	.byte	0xff
	.zero		1


	//   ....[122]....
        /*08d8*/ 	.word	0x000084e0
        /*08dc*/ 	.word	0x00000000
        /*08e0*/ 	.word	0x00000050
        /*08e4*/ 	.short	0x010a
        /*08e6*/ 	.byte	0xff
	.zero		1


	//   ....[123]....
        /*08e8*/ 	.word	0x00008b90
        /*08ec*/ 	.word	0x00000010
        /*08f0*/ 	.word	0x00000000
        /*08f4*/ 	.short	0x0101
        /*08f6*/ 	.byte	0xff
	.zero		1


	//   ....[124]....
        /*08f8*/ 	.word	0x00008bb0
        /*08fc*/ 	.word	0x00000000
        /*0900*/ 	.word	0x00000050
        /*0904*/ 	.short	0x010a
        /*0906*/ 	.byte	0xff
	.zero		1


	//   ....[125]....
        /*0908*/ 	.word	0x00008c80
        /*090c*/ 	.word	0x00000000
        /*0910*/ 	.word	0x00000050
        /*0914*/ 	.short	0x010a
        /*0916*/ 	.byte	0xff
	.zero		1


	//   ....[126]....
        /*0918*/ 	.word	0x00009330
        /*091c*/ 	.word	0x00000010
        /*0920*/ 	.word	0x00000000
        /*0924*/ 	.short	0x0101
        /*0926*/ 	.byte	0xff
	.zero		1


	//   ....[127]....
        /*0928*/ 	.word	0x00009350
        /*092c*/ 	.word	0x00000000
        /*0930*/ 	.word	0x00000050
        /*0934*/ 	.short	0x010a
        /*0936*/ 	.byte	0xff
	.zero		1


	//   ....[128]....
        /*0938*/ 	.word	0x00009420
        /*093c*/ 	.word	0x00000000
        /*0940*/ 	.word	0x00000050
        /*0944*/ 	.short	0x010a
        /*0946*/ 	.byte	0xff
	.zero		1


	//   ....[129]....
        /*0948*/ 	.word	0x000096a0
        /*094c*/ 	.word	0x000000ff
        /*0950*/ 	.word	0x00000000
        /*0954*/ 	.short	0x0101
        /*0956*/ 	.byte	0x05
	.zero		1


	//   ....[130]....
        /*0958*/ 	.word	0x00009ae0
        /*095c*/ 	.word	0x00000000
        /*0960*/ 	.word	0x00000000
        /*0964*/ 	.short	0x0101
        /*0966*/ 	.byte	0xff
	.zero		1


	//   ....[131]....
        /*0968*/ 	.word	0x00009d50
        /*096c*/ 	.word	0x000000ff
        /*0970*/ 	.word	0x00000000
        /*0974*/ 	.short	0x0101
        /*0976*/ 	.byte	0x04
	.zero		1


	//   ....[132]....
        /*0978*/ 	.word	0x00009d70
        /*097c*/ 	.word	0x00000002
        /*0980*/ 	.word	0x00000110
        /*0984*/ 	.short	0x010a
        /*0986*/ 	.byte	0xff
	.zero		1


	//   ....[133]....
        /*0988*/ 	.word	0x00009dd0
        /*098c*/ 	.word	0x00000002
        /*0990*/ 	.word	0x00000028
        /*0994*/ 	.short	0x010a
        /*0996*/ 	.byte	0xff
	.zero		1


	//   ....[134]....
        /*0998*/ 	.word	0x00009e30
        /*099c*/ 	.word	0x00000002
        /*09a0*/ 	.word	0x00000028
        /*09a4*/ 	.short	0x010a
        /*09a6*/ 	.byte	0xff
	.zero		1


	//   ....[135]....
        /*09a8*/ 	.word	0x00009e80
        /*09ac*/ 	.word	0x00000002
        /*09b0*/ 	.word	0x000000a0
        /*09b4*/ 	.short	0x010a
        /*09b6*/ 	.byte	0xff
	.zero		1


	//   ....[136]....
        /*09b8*/ 	.word	0x00009ee0
        /*09bc*/ 	.word	0x00000000
        /*09c0*/ 	.word	0x00000000
        /*09c4*/ 	.short	0x010a
        /*09c6*/ 	.byte	0xff
	.zero		1


	//   ....[137]....
        /*09c8*/ 	.word	0x00009f40
        /*09cc*/ 	.word	0x00000000
        /*09d0*/ 	.word	0x00000000
        /*09d4*/ 	.short	0x010a
        /*09d6*/ 	.byte	0xff
	.zero		1


	//   ....[138]....
        /*09d8*/ 	.word	0x00009fa0
        /*09dc*/ 	.word	0x00000000
        /*09e0*/ 	.word	0x00000000
        /*09e4*/ 	.short	0x010a
        /*09e6*/ 	.byte	0xff
	.zero		1


	//   ....[139]....
        /*09e8*/ 	.word	0x0000a000
        /*09ec*/ 	.word	0x00000000
        /*09f0*/ 	.word	0x00000000
        /*09f4*/ 	.short	0x010a
        /*09f6*/ 	.byte	0xff
	.zero		1


	//   ....[140]....
        /*09f8*/ 	.word	0x0000a050
        /*09fc*/ 	.word	0x00000000
        /*0a00*/ 	.word	0x00000100
        /*0a04*/ 	.short	0x010a
        /*0a06*/ 	.byte	0xff
	.zero		1


	//   ....[141]....
        /*0a08*/ 	.word	0x0000a0b0
        /*0a0c*/ 	.word	0x00000000
        /*0a10*/ 	.word	0x000000b0
        /*0a14*/ 	.short	0x010a
        /*0a16*/ 	.byte	0xff
	.zero		1


	//   ....[142]....
        /*0a18*/ 	.word	0x0000a100
        /*0a1c*/ 	.word	0x00000000
        /*0a20*/ 	.word	0x000000a0
        /*0a24*/ 	.short	0x010a
        /*0a26*/ 	.byte	0xff
	.zero		1


	//   ....[143]....
        /*0a28*/ 	.word	0x0000a160
        /*0a2c*/ 	.word	0x00000000
        /*0a30*/ 	.word	0x000000b0
        /*0a34*/ 	.short	0x010a
        /*0a36*/ 	.byte	0xff
	.zero		1


	//   ....[144]....
        /*0a38*/ 	.word	0x0000a1b0
        /*0a3c*/ 	.word	0x00000000
        /*0a40*/ 	.word	0x000000a0
        /*0a44*/ 	.short	0x010a
        /*0a46*/ 	.byte	0xff
	.zero		1


	//   ....[145]....
        /*0a48*/ 	.word	0x0000a210
        /*0a4c*/ 	.word	0x00000002
        /*0a50*/ 	.word	0x000000e0
        /*0a54*/ 	.short	0x010a
        /*0a56*/ 	.byte	0xff
	.zero		1


	//   ....[146]....
        /*0a58*/ 	.word	0x0000a270
        /*0a5c*/ 	.word	0x00000000
        /*0a60*/ 	.word	0x00000000
        /*0a64*/ 	.short	0x010a
        /*0a66*/ 	.byte	0xff
	.zero		1


	//   ....[147]....
        /*0a68*/ 	.word	0x0000a2d0
        /*0a6c*/ 	.word	0x00000000
        /*0a70*/ 	.word	0x00000000
        /*0a74*/ 	.short	0x010a
        /*0a76*/ 	.byte	0xff
	.zero		1


	//   ....[148]....
        /*0a78*/ 	.word	0x0000a330
        /*0a7c*/ 	.word	0x00000000
        /*0a80*/ 	.word	0x00000000
        /*0a84*/ 	.short	0x010a
        /*0a86*/ 	.byte	0xff
	.zero		1


	//   ....[149]....
        /*0a88*/ 	.word	0x0000a390
        /*0a8c*/ 	.word	0x00000000
        /*0a90*/ 	.word	0x00000000
        /*0a94*/ 	.short	0x010a
        /*0a96*/ 	.byte	0xff
	.zero		1


	//   ....[150]....
        /*0a98*/ 	.word	0x0000a3f0
        /*0a9c*/ 	.word	0x00000000
        /*0aa0*/ 	.word	0x00000000
        /*0aa4*/ 	.short	0x010a
        /*0aa6*/ 	.byte	0xff
	.zero		1


	//   ....[151]....
        /*0aa8*/ 	.word	0x0000a440
        /*0aac*/ 	.word	0x00000000
        /*0ab0*/ 	.word	0x000000a0
        /*0ab4*/ 	.short	0x010a
        /*0ab6*/ 	.byte	0xff
	.zero		1


	//   ....[152]....
        /*0ab8*/ 	.word	0x0000a4a0
        /*0abc*/ 	.word	0x00000000
        /*0ac0*/ 	.word	0x00000098
        /*0ac4*/ 	.short	0x010a
        /*0ac6*/ 	.byte	0xff
	.zero		1


	//   ....[153]....
        /*0ac8*/ 	.word	0x0000a500
        /*0acc*/ 	.word	0x00000000
        /*0ad0*/ 	.word	0x00000070
        /*0ad4*/ 	.short	0x010a
        /*0ad6*/ 	.byte	0xff
	.zero		1


	//   ....[154]....
        /*0ad8*/ 	.word	0x0000a560
        /*0adc*/ 	.word	0x00000000
        /*0ae0*/ 	.word	0x00000078
        /*0ae4*/ 	.short	0x010a
        /*0ae6*/ 	.byte	0xff
	.zero		1


	//   ....[155]....
        /*0ae8*/ 	.word	0x0000a5c0
        /*0aec*/ 	.word	0x00000000
        /*0af0*/ 	.word	0x00000080
        /*0af4*/ 	.short	0x010a
        /*0af6*/ 	.byte	0xff
	.zero		1


	//   ....[156]....
        /*0af8*/ 	.word	0x0000a620
        /*0afc*/ 	.word	0x00000000
        /*0b00*/ 	.word	0x00000088
        /*0b04*/ 	.short	0x010a
        /*0b06*/ 	.byte	0xff
	.zero		1


	//   ....[157]....
        /*0b08*/ 	.word	0x0000a680
        /*0b0c*/ 	.word	0x00000000
        /*0b10*/ 	.word	0x00000070
        /*0b14*/ 	.short	0x010a
        /*0b16*/ 	.byte	0xff
	.zero		1


	//   ....[158]....
        /*0b18*/ 	.word	0x0000a6e0
        /*0b1c*/ 	.word	0x00000000
        /*0b20*/ 	.word	0x00000078
        /*0b24*/ 	.short	0x010a
        /*0b26*/ 	.byte	0xff
	.zero		1


	//   ....[159]....
        /*0b28*/ 	.word	0x0000a740
        /*0b2c*/ 	.word	0x00000000
        /*0b30*/ 	.word	0x00000080
        /*0b34*/ 	.short	0x010a
        /*0b36*/ 	.byte	0xff
	.zero		1


	//   ....[160]....
        /*0b38*/ 	.word	0x0000a7a0
        /*0b3c*/ 	.word	0x00000000
        /*0b40*/ 	.word	0x00000088
        /*0b44*/ 	.short	0x010a
        /*0b46*/ 	.byte	0xff
	.zero		1


	//   ....[161]....
        /*0b48*/ 	.word	0x0000a800
        /*0b4c*/ 	.word	0x00000000
        /*0b50*/ 	.word	0x00000070
        /*0b54*/ 	.short	0x010a
        /*0b56*/ 	.byte	0xff
	.zero		1


	//   ....[162]....
        /*0b58*/ 	.word	0x0000a860
        /*0b5c*/ 	.word	0x00000000
        /*0b60*/ 	.word	0x00000078
        /*0b64*/ 	.short	0x010a
        /*0b66*/ 	.byte	0xff
	.zero		1


	//   ....[163]....
        /*0b68*/ 	.word	0x0000a8c0
        /*0b6c*/ 	.word	0x00000002
        /*0b70*/ 	.word	0x00000080
        /*0b74*/ 	.short	0x010a
        /*0b76*/ 	.byte	0xff
	.zero		1


	//   ....[164]....
        /*0b78*/ 	.word	0x0000a910
        /*0b7c*/ 	.word	0x00000000
        /*0b80*/ 	.word	0x000000a0
        /*0b84*/ 	.short	0x010a
        /*0b86*/ 	.byte	0xff
	.zero		1


	//   ....[165]....
        /*0b88*/ 	.word	0x0000a970
        /*0b8c*/ 	.word	0x00000002
        /*0b90*/ 	.word	0x00000050
        /*0b94*/ 	.short	0x010a
        /*0b96*/ 	.byte	0xff
	.zero		1


	//   ....[166]....
        /*0b98*/ 	.word	0x0000a9c0
        /*0b9c*/ 	.word	0x00000053
        /*0ba0*/ 	.word	0x000000c0
        /*0ba4*/ 	.short	0x010a
        /*0ba6*/ 	.byte	0xff
	.zero		1


	//   ....[167]....
        /*0ba8*/ 	.word	0x0000aa10
        /*0bac*/ 	.word	0x00000002
        /*0bb0*/ 	.word	0x00000050
        /*0bb4*/ 	.short	0x010a
        /*0bb6*/ 	.byte	0xff
	.zero		1


	//   ....[168]....
        /*0bb8*/ 	.word	0x0000aa60
        /*0bbc*/ 	.word	0x00000000
        /*0bc0*/ 	.word	0x00000050
        /*0bc4*/ 	.short	0x010a
        /*0bc6*/ 	.byte	0xff
	.zero		1


	//   ....[169]....
        /*0bc8*/ 	.word	0x0000aab0
        /*0bcc*/ 	.word	0x00000000
        /*0bd0*/ 	.word	0x00000050
        /*0bd4*/ 	.short	0x010a
        /*0bd6*/ 	.byte	0xff
	.zero		1


	//   ....[170]....
        /*0bd8*/ 	.word	0x0000ab00
        /*0bdc*/ 	.word	0x00000000
        /*0be0*/ 	.word	0x00000050
        /*0be4*/ 	.short	0x010a
        /*0be6*/ 	.byte	0xff
	.zero		1


	//   ....[171]....
        /*0be8*/ 	.word	0x0000ab50
        /*0bec*/ 	.word	0x00000000
        /*0bf0*/ 	.word	0x00000050
        /*0bf4*/ 	.short	0x010a
        /*0bf6*/ 	.byte	0xff
	.zero		1


	//   ....[172]....
        /*0bf8*/ 	.word	0x0000aba0
        /*0bfc*/ 	.word	0x00000000
        /*0c00*/ 	.word	0x00000050
        /*0c04*/ 	.short	0x010a
        /*0c06*/ 	.byte	0xff
	.zero		1


	//   ....[173]....
        /*0c08*/ 	.word	0x0000abf0
        /*0c0c*/ 	.word	0x00000000
        /*0c10*/ 	.word	0x00000050
        /*0c14*/ 	.short	0x010a
        /*0c16*/ 	.byte	0xff
	.zero		1


	//----- nvinfo : EIATTR_NUM_MBARRIERS
	.align		4
.L_47:
        /*0c18*/ 	.byte	0x03, 0x38
        /*0c1a*/ 	.short	0x0024


	//----- nvinfo : EIATTR_EXIT_INSTR_OFFSETS
	.align		4
        /*0c1c*/ 	.byte	0x04, 0x1c
        /*0c1e*/ 	.short	(.L_49 - .L_48)


	//   ....[0]....
.L_48:
        /*0c20*/ 	.word	0x00002590


	//   ....[1]....
        /*0c24*/ 	.word	0x00002a80


	//   ....[2]....
        /*0c28*/ 	.word	0x00002ae0


	//   ....[3]....
        /*0c2c*/ 	.word	0x000039e0


	//   ....[4]....
        /*0c30*/ 	.word	0x00004fb0


	//   ....[5]....
        /*0c34*/ 	.word	0x00004ff0


	//   ....[6]....
        /*0c38*/ 	.word	0x00009c40


	//   ....[7]....
        /*0c3c*/ 	.word	0x00009cc0


	//   ....[8]....
        /*0c40*/ 	.word	0x00009cf0


	//   ....[9]....
        /*0c44*/ 	.word	0x00009d60


	//----- nvinfo : EIATTR_MAX_THREADS
	.align		4
.L_49:
        /*0c48*/ 	.byte	0x04, 0x05
        /*0c4a*/ 	.short	(.L_51 - .L_50)
.L_50:
        /*0c4c*/ 	.word	0x00000100
        /*0c50*/ 	.word	0x00000001
        /*0c54*/ 	.word	0x00000001


	//----- nvinfo : EIATTR_CRS_STACK_SIZE
	.align		4
.L_51:
        /*0c58*/ 	.byte	0x04, 0x1e
        /*0c5a*/ 	.short	(.L_53 - .L_52)
.L_52:
        /*0c5c*/ 	.word	0x00000000


	//----- nvinfo : EIATTR_CBANK_PARAM_SIZE
	.align		4
.L_53:
        /*0c60*/ 	.byte	0x03, 0x19
        /*0c62*/ 	.short	0x0800


	//----- nvinfo : EIATTR_PARAM_CBANK
	.align		4
        /*0c64*/ 	.byte	0x04, 0x0a
        /*0c66*/ 	.short	(.L_55 - .L_54)
	.align		4
.L_54:
        /*0c68*/ 	.word	index@(.nv.constant0._ZN7cutlass13device_kernelINS_4gemm6kernel13GemmUniversalIN4cute5tupleIJiiiiEEENS1_10collective13CollectiveMmaINS1_35MainloopSm100TmaUmmaWarpSpecializedILi5ELi2ELi4ENS5_IJNS4_1CILi1EEESB_SB_EEEEENS5_IJNSA_ILi128EEESE_NSA_ILi32EEEEEEfNS5_IJlSB_lEEEfSH_NS4_8TiledMMAINS4_8MMA_AtomIJNS4_17SM100_MMA_TF32_SSINS_10tfloat32_tESL_fLi128ELi128ELNS4_4UMMA5MajorE0ELSN_0ELNSM_7ScaleInE0ELSO_0EEEEEENS4_6LayoutISC_NS5_IJNSA_ILi0EEESS_SS_EEEEENS5_IJNS4_10UnderscoreESV_SV_EEEEENS4_13SM90_TMA_LOADENS4_14ComposedLayoutINS4_7SwizzleILi3ELi4ELi3EEENS4_18smem_ptr_flag_bitsILi32EEENSR_INS5_IJNSA_ILi8EEESF_EEENS5_IJSF_SB_EEEEEEEvNS4_8identityESY_S18_vS19_EENS_8epilogue10collective18CollectiveEpilogueINS1B_23Sm100TmaWarpSpecializedILi4ELi2ELi16ELb1ELb0EEEJSG_NS5_IJNSR_ISE_SB_EENSR_INSA_ILi16EEESB_EEEEEfSH_fSH_NS1B_6fusion15FusionCallbacksIS1F_NS1K_17LinearCombinationIffffLNS_15FloatRoundStyleE2EEESG_S1J_JEEENS4_5SM1004TMEM4LOAD26SM100_TMEM_LOAD_32dp32b16xESY_NSZ_INS10_ILi2ELi4ELi3EEES13_NSR_INS5_IJS14_S1H_EEENS5_IJS1H_SB_EEEEEEENS4_39AutoVectorizingCopyWithAssumedAlignmentILi128EEENS4_14SM90_TMA_STOREES1Y_S20_S20_EEEvvEEEEvNT_6ParamsE)
        /*0c6c*/ 	.short	0x0380
        /*0c6e*/ 	.short	0x0800


	//----- nvinfo : EIATTR_SW_WAR
	.align		4
.L_55:
        /*0c70*/ 	.byte	0x04, 0x36
        /*0c72*/ 	.short	(.L_57 - .L_56)
.L_56:
        /*0c74*/ 	.word	0x00000008
.L_57:


//--------------------- .nv.callgraph             --------------------------
	.section	.nv.callgraph,"",@"SHT_CUDA_CALLGRAPH"
	.align	4
	.sectionentsize	8
	.align		4
        /*0000*/ 	.word	0x00000000
	.align		4
        /*0004*/ 	.word	0xffffffff
	.align		4
        /*0008*/ 	.word	index@(_ZN7cutlass13device_kernelINS_4gemm6kernel13GemmUniversalIN4cute5tupleIJiiiiEEENS1_10collective13CollectiveMmaINS1_35MainloopSm100TmaUmmaWarpSpecializedILi5ELi2ELi4ENS5_IJNS4_1CILi1EEESB_SB_EEEEENS5_IJNSA_ILi128EEESE_NSA_ILi32EEEEEEfNS5_IJlSB_lEEEfSH_NS4_8TiledMMAINS4_8MMA_AtomIJNS4_17SM100_MMA_TF32_SSINS_10tfloat32_tESL_fLi128ELi128ELNS4_4UMMA5MajorE0ELSN_0ELNSM_7ScaleInE0ELSO_0EEEEEENS4_6LayoutISC_NS5_IJNSA_ILi0EEESS_SS_EEEEENS5_IJNS4_10UnderscoreESV_SV_EEEEENS4_13SM90_TMA_LOADENS4_14ComposedLayoutINS4_7SwizzleILi3ELi4ELi3EEENS4_18smem_ptr_flag_bitsILi32EEENSR_INS5_IJNSA_ILi8EEESF_EEENS5_IJSF_SB_EEEEEEEvNS4_8identityESY_S18_vS19_EENS_8epilogue10collective18CollectiveEpilogueINS1B_23Sm100TmaWarpSpecializedILi4ELi2ELi16ELb1ELb0EEEJSG_NS5_IJNSR_ISE_SB_EENSR_INSA_ILi16EEESB_EEEEEfSH_fSH_NS1B_6fusion15FusionCallbacksIS1F_NS1K_17LinearCombinationIffffLNS_15FloatRoundStyleE2EEESG_S1J_JEEENS4_5SM1004TMEM4LOAD26SM100_TMEM_LOAD_32dp32b16xESY_NSZ_INS10_ILi2ELi4ELi3EEES13_NSR_INS5_IJS14_S1H_EEENS5_IJS1H_SB_EEEEEEENS4_39AutoVectorizingCopyWithAssumedAlignmentILi128EEENS4_14SM90_TMA_STOREES1Y_S20_S20_EEEvvEEEEvNT_6ParamsE)
	.align		4
        /*000c*/ 	.word	index@(__assertfail)
	.align		4
        /*0010*/ 	.word	0x00000000
	.align		4
        /*0014*/ 	.word	0xfffffffe
	.align		4
        /*0018*/ 	.word	0x00000000
	.align		4
        /*001c*/ 	.word	0xfffffffd
	.align		4
        /*0020*/ 	.word	0x00000000
	.align		4
        /*0024*/ 	.word	0xfffffffc


//--------------------- .nv.constant4             --------------------------
	.section	.nv.constant4,"a",@progbits
	.align	8
	.align		8
.nv.constant4:
        /*0000*/ 	.dword	__assertfail
	.align		8
        /*0008*/ 	.dword	__unnamed_1
	.align		8
        /*0010*/ 	.dword	__unnamed_2
	.align		8
        /*0018*/ 	.dword	_ZN40_INTERNAL_a7b851f4_4_k_cu_899ecc86_254814cuda3std3__45__cpo5beginE
	.align		8
        /*0020*/ 	.dword	_ZN40_INTERNAL_a7b851f4_4_k_cu_899ecc86_254814cuda3std3__45__cpo3endE
	.align		8
        /*0028*/ 	.dword	_ZN40_INTERNAL_a7b851f4_4_k_cu_899ecc86_254814cuda3std3__45__cpo6cbeginE
	.align		8
        /*0030*/ 	.dword	_ZN40_INTERNAL_a7b851f4_4_k_cu_899ecc86_254814cuda3std3__45__cpo4cendE
	.align		8
        /*0038*/ 	.dword	_ZN40_INTERNAL_a7b851f4_4_k_cu_899ecc86_254814cuda3std3__442_GLOBAL__N__a7b851f4_4_k_cu_899ecc86_254816ignoreE
	.align		8
        /*0040*/ 	.dword	_ZN40_INTERNAL_a7b851f4_4_k_cu_899ecc86_254814cuda3std3__419piecewise_constructE
	.align		8
        /*0048*/ 	.dword	_ZN40_INTERNAL_a7b851f4_4_k_cu_899ecc86_254814cuda3std3__48in_placeE
	.align		8
        /*0050*/ 	.dword	_ZN40_INTERNAL_a7b851f4_4_k_cu_899ecc86_254814cuda3std6ranges3__45__cpo4swapE
	.align		8
        /*0058*/ 	.dword	_ZN40_INTERNAL_a7b851f4_4_k_cu_899ecc86_254814cuda3std6ranges3__45__cpo9iter_moveE
	.align		8
        /*0060*/ 	.dword	_ZN40_INTERNAL_a7b851f4_4_k_cu_899ecc86_254814cute7productE
	.align		8
        /*0068*/ 	.dword	_ZN40_INTERNAL_a7b851f4_4_k_cu_899ecc86_254814cute1_E
	.align		8
        /*0070*/ 	.dword	$str$25
	.align		8
        /*0078*/ 	.dword	$str$26
	.align		8
        /*0080*/ 	.dword	$str$27
	.align		8
        /*0088*/ 	.dword	$str$28


//--------------------- .text._ZN7cutlass13device_kernelINS_4gemm6kernel13GemmUniversalIN4cute5tupleIJiiiiEEENS1_10collective13CollectiveMmaINS1_35MainloopSm100TmaUmmaWarpSpecializedILi5ELi2ELi4ENS5_IJNS4_1CILi1EEESB_SB_EEEEENS5_IJNSA_ILi128EEESE_NSA_ILi32EEEEEEfNS5_IJlSB_lEEEfSH_NS4_8TiledMMAINS4_8MMA_AtomIJNS4_17SM100_MMA_TF32_SSINS_10tfloat32_tESL_fLi128ELi128ELNS4_4UMMA5MajorE0ELSN_0ELNSM_7ScaleInE0ELSO_0EEEEEENS4_6LayoutISC_NS5_IJNSA_ILi0EEESS_SS_EEEEENS5_IJNS4_10UnderscoreESV_SV_EEEEENS4_13SM90_TMA_LOADENS4_14ComposedLayoutINS4_7SwizzleILi3ELi4ELi3EEENS4_18smem_ptr_flag_bitsILi32EEENSR_INS5_IJNSA_ILi8EEESF_EEENS5_IJSF_SB_EEEEEEEvNS4_8identityESY_S18_vS19_EENS_8epilogue10collective18CollectiveEpilogueINS1B_23Sm100TmaWarpSpecializedILi4ELi2ELi16ELb1ELb0EEEJSG_NS5_IJNSR_ISE_SB_EENSR_INSA_ILi16EEESB_EEEEEfSH_fSH_NS1B_6fusion15FusionCallbacksIS1F_NS1K_17LinearCombinationIffffLNS_15FloatRoundStyleE2EEESG_S1J_JEEENS4_5SM1004TMEM4LOAD26SM100_TMEM_LOAD_32dp32b16xESY_NSZ_INS10_ILi2ELi4ELi3EEES13_NSR_INS5_IJS14_S1H_EEENS5_IJS1H_SB_EEEEEEENS4_39AutoVectorizingCopyWithAssumedAlignmentILi128EEENS4_14SM90_TMA_STOREES1Y_S20_S20_EEEvvEEEEvNT_6ParamsE --------------------------
	.section	.text._ZN7cutlass13device_kernelINS_4gemm6kernel13GemmUniversalIN4cute5tupleIJiiiiEEENS1_10collective13CollectiveMmaINS1_35MainloopSm100TmaUmmaWarpSpecializedILi5ELi2ELi4ENS5_IJNS4_1CILi1EEESB_SB_EEEEENS5_IJNSA_ILi128EEESE_NSA_ILi32EEEEEEfNS5_IJlSB_lEEEfSH_NS4_8TiledMMAINS4_8MMA_AtomIJNS4_17SM100_MMA_TF32_SSINS_10tfloat32_tESL_fLi128ELi128ELNS4_4UMMA5MajorE0ELSN_0ELNSM_7ScaleInE0ELSO_0EEEEEENS4_6LayoutISC_NS5_IJNSA_ILi0EEESS_SS_EEEEENS5_IJNS4_10UnderscoreESV_SV_EEEEENS4_13SM90_TMA_LOADENS4_14ComposedLayoutINS4_7SwizzleILi3ELi4ELi3EEENS4_18smem_ptr_flag_bitsILi32EEENSR_INS5_IJNSA_ILi8EEESF_EEENS5_IJSF_SB_EEEEEEEvNS4_8identityESY_S18_vS19_EENS_8epilogue10collective18CollectiveEpilogueINS1B_23Sm100TmaWarpSpecializedILi4ELi2ELi16ELb1ELb0EEEJSG_NS5_IJNSR_ISE_SB_EENSR_INSA_ILi16EEESB_EEEEEfSH_fSH_NS1B_6fusion15FusionCallbacksIS1F_NS1K_17LinearCombinationIffffLNS_15FloatRoundStyleE2EEESG_S1J_JEEENS4_5SM1004TMEM4LOAD26SM100_TMEM_LOAD_32dp32b16xESY_NSZ_INS10_ILi2ELi4ELi3EEES13_NSR_INS5_IJS14_S1H_EEENS5_IJS1H_SB_EEEEEEENS4_39AutoVectorizingCopyWithAssumedAlignmentILi128EEENS4_14SM90_TMA_STOREES1Y_S20_S20_EEEvvEEEEvNT_6ParamsE,"ax",@progbits
	.align	128
.text._ZN7cutlass13device_kernelINS_4gemm6kernel13GemmUniversalIN4cute5tupleIJiiiiEEENS1_10collective13CollectiveMmaINS1_35MainloopSm100TmaUmmaWarpSpecializedILi5ELi2ELi4ENS5_IJNS4_1CILi1EEESB_SB_EEEEENS5_IJNSA_ILi128EEESE_NSA_ILi32EEEEEEfNS5_IJlSB_lEEEfSH_NS4_8TiledMMAINS4_8MMA_AtomIJNS4_17SM100_MMA_TF32_SSINS_10tfloat32_tESL_fLi128ELi128ELNS4_4UMMA5MajorE0ELSN_0ELNSM_7ScaleInE0ELSO_0EEEEEENS4_6LayoutISC_NS5_IJNSA_ILi0EEESS_SS_EEEEENS5_IJNS4_10UnderscoreESV_SV_EEEEENS4_13SM90_TMA_LOADENS4_14ComposedLayoutINS4_7SwizzleILi3ELi4ELi3EEENS4_18smem_ptr_flag_bitsILi32EEENSR_INS5_IJNSA_ILi8EEESF_EEENS5_IJSF_SB_EEEEEEEvNS4_8identityESY_S18_vS19_EENS_8epilogue10collective18CollectiveEpilogueINS1B_23Sm100TmaWarpSpecializedILi4ELi2ELi16ELb1ELb0EEEJSG_NS5_IJNSR_ISE_SB_EENSR_INSA_ILi16EEESB_EEEEEfSH_fSH_NS1B_6fusion15FusionCallbacksIS1F_NS1K_17LinearCombinationIffffLNS_15FloatRoundStyleE2EEESG_S1J_JEEENS4_5SM1004TMEM4LOAD26SM100_TMEM_LOAD_32dp32b16xESY_NSZ_INS10_ILi2ELi4ELi3EEES13_NSR_INS5_IJS14_S1H_EEENS5_IJS1H_SB_EEEEEEENS4_39AutoVectorizingCopyWithAssumedAlignmentILi128EEENS4_14SM90_TMA_STOREES1Y_S20_S20_EEEvvEEEEvNT_6ParamsE:
        .type           _ZN7cutlass13device_kernelINS_4gemm6kernel13GemmUniversalIN4cute5tupleIJiiiiEEENS1_10collective13CollectiveMmaINS1_35MainloopSm100TmaUmmaWarpSpecializedILi5ELi2ELi4ENS5_IJNS4_1CILi1EEESB_SB_EEEEENS5_IJNSA_ILi128EEESE_NSA_ILi32EEEEEEfNS5_IJlSB_lEEEfSH_NS4_8TiledMMAINS4_8MMA_AtomIJNS4_17SM100_MMA_TF32_SSINS_10tfloat32_tESL_fLi128ELi128ELNS4_4UMMA5MajorE0ELSN_0ELNSM_7ScaleInE0ELSO_0EEEEEENS4_6LayoutISC_NS5_IJNSA_ILi0EEESS_SS_EEEEENS5_IJNS4_10UnderscoreESV_SV_EEEEENS4_13SM90_TMA_LOADENS4_14ComposedLayoutINS4_7SwizzleILi3ELi4ELi3EEENS4_18smem_ptr_flag_bitsILi32EEENSR_INS5_IJNSA_ILi8EEESF_EEENS5_IJSF_SB_EEEEEEEvNS4_8identityESY_S18_vS19_EENS_8epilogue10collective18CollectiveEpilogueINS1B_23Sm100TmaWarpSpecializedILi4ELi2ELi16ELb1ELb0EEEJSG_NS5_IJNSR_ISE_SB_EENSR_INSA_ILi16EEESB_EEEEEfSH_fSH_NS1B_6fusion15FusionCallbacksIS1F_NS1K_17LinearCombinationIffffLNS_15FloatRoundStyleE2EEESG_S1J_JEEENS4_5SM1004TMEM4LOAD26SM100_TMEM_LOAD_32dp32b16xESY_NSZ_INS10_ILi2ELi4ELi3EEES13_NSR_INS5_IJS14_S1H_EEENS5_IJS1H_SB_EEEEEEENS4_39AutoVectorizingCopyWithAssumedAlignmentILi128EEENS4_14SM90_TMA_STOREES1Y_S20_S20_EEEvvEEEEvNT_6ParamsE,@function
        .size           _ZN7cutlass13device_kernelINS_4gemm6kernel13GemmUniversalIN4cute5tupleIJiiiiEEENS1_10collective13CollectiveMmaINS1_35MainloopSm100TmaUmmaWarpSpecializedILi5ELi2ELi4ENS5_IJNS4_1CILi1EEESB_SB_EEEEENS5_IJNSA_ILi128EEESE_NSA_ILi32EEEEEEfNS5_IJlSB_lEEEfSH_NS4_8TiledMMAINS4_8MMA_AtomIJNS4_17SM100_MMA_TF32_SSINS_10tfloat32_tESL_fLi128ELi128ELNS4_4UMMA5MajorE0ELSN_0ELNSM_7ScaleInE0ELSO_0EEEEEENS4_6LayoutISC_NS5_IJNSA_ILi0EEESS_SS_EEEEENS5_IJNS4_10UnderscoreESV_SV_EEEEENS4_13SM90_TMA_LOADENS4_14ComposedLayoutINS4_7SwizzleILi3ELi4ELi3EEENS4_18smem_ptr_flag_bitsILi32EEENSR_INS5_IJNSA_ILi8EEESF_EEENS5_IJSF_SB_EEEEEEEvNS4_8identityESY_S18_vS19_EENS_8epilogue10collective18CollectiveEpilogueINS1B_23Sm100TmaWarpSpecializedILi4ELi2ELi16ELb1ELb0EEEJSG_NS5_IJNSR_ISE_SB_EENSR_INSA_ILi16EEESB_EEEEEfSH_fSH_NS1B_6fusion15FusionCallbacksIS1F_NS1K_17LinearCombinationIffffLNS_15FloatRoundStyleE2EEESG_S1J_JEEENS4_5SM1004TMEM4LOAD26SM100_TMEM_LOAD_32dp32b16xESY_NSZ_INS10_ILi2ELi4ELi3EEES13_NSR_INS5_IJS14_S1H_EEENS5_IJS1H_SB_EEEEEEENS4_39AutoVectorizingCopyWithAssumedAlignmentILi128EEENS4_14SM90_TMA_STOREES1Y_S20_S20_EEEvvEEEEvNT_6ParamsE,(.L_x_223 - _ZN7cutlass13device_kernelINS_4gemm6kernel13GemmUniversalIN4cute5tupleIJiiiiEEENS1_10collective13CollectiveMmaINS1_35MainloopSm100TmaUmmaWarpSpecializedILi5ELi2ELi4ENS5_IJNS4_1CILi1EEESB_SB_EEEEENS5_IJNSA_ILi128EEESE_NSA_ILi32EEEEEEfNS5_IJlSB_lEEEfSH_NS4_8TiledMMAINS4_8MMA_AtomIJNS4_17SM100_MMA_TF32_SSINS_10tfloat32_tESL_fLi128ELi128ELNS4_4UMMA5MajorE0ELSN_0ELNSM_7ScaleInE0ELSO_0EEEEEENS4_6LayoutISC_NS5_IJNSA_ILi0EEESS_SS_EEEEENS5_IJNS4_10UnderscoreESV_SV_EEEEENS4_13SM90_TMA_LOADENS4_14ComposedLayoutINS4_7SwizzleILi3ELi4ELi3EEENS4_18smem_ptr_flag_bitsILi32EEENSR_INS5_IJNSA_ILi8EEESF_EEENS5_IJSF_SB_EEEEEEEvNS4_8identityESY_S18_vS19_EENS_8epilogue10collective18CollectiveEpilogueINS1B_23Sm100TmaWarpSpecializedILi4ELi2ELi16ELb1ELb0EEEJSG_NS5_IJNSR_ISE_SB_EENSR_INSA_ILi16EEESB_EEEEEfSH_fSH_NS1B_6fusion15FusionCallbacksIS1F_NS1K_17LinearCombinationIffffLNS_15FloatRoundStyleE2EEESG_S1J_JEEENS4_5SM1004TMEM4LOAD26SM100_TMEM_LOAD_32dp32b16xESY_NSZ_INS10_ILi2ELi4ELi3EEES13_NSR_INS5_IJS14_S1H_EEENS5_IJS1H_SB_EEEEEEENS4_39AutoVectorizingCopyWithAssumedAlignmentILi128EEENS4_14SM90_TMA_STOREES1Y_S20_S20_EEEvvEEEEvNT_6ParamsE)
        .other          _ZN7cutlass13device_kernelINS_4gemm6kernel13GemmUniversalIN4cute5tupleIJiiiiEEENS1_10collective13CollectiveMmaINS1_35MainloopSm100TmaUmmaWarpSpecializedILi5ELi2ELi4ENS5_IJNS4_1CILi1EEESB_SB_EEEEENS5_IJNSA_ILi128EEESE_NSA_ILi32EEEEEEfNS5_IJlSB_lEEEfSH_NS4_8TiledMMAINS4_8MMA_AtomIJNS4_17SM100_MMA_TF32_SSINS_10tfloat32_tESL_fLi128ELi128ELNS4_4UMMA5MajorE0ELSN_0ELNSM_7ScaleInE0ELSO_0EEEEEENS4_6LayoutISC_NS5_IJNSA_ILi0EEESS_SS_EEEEENS5_IJNS4_10UnderscoreESV_SV_EEEEENS4_13SM90_TMA_LOADENS4_14ComposedLayoutINS4_7SwizzleILi3ELi4ELi3EEENS4_18smem_ptr_flag_bitsILi32EEENSR_INS5_IJNSA_ILi8EEESF_EEENS5_IJSF_SB_EEEEEEEvNS4_8identityESY_S18_vS19_EENS_8epilogue10collective18CollectiveEpilogueINS1B_23Sm100TmaWarpSpecializedILi4ELi2ELi16ELb1ELb0EEEJSG_NS5_IJNSR_ISE_SB_EENSR_INSA_ILi16EEESB_EEEEEfSH_fSH_NS1B_6fusion15FusionCallbacksIS1F_NS1K_17LinearCombinationIffffLNS_15FloatRoundStyleE2EEESG_S1J_JEEENS4_5SM1004TMEM4LOAD26SM100_TMEM_LOAD_32dp32b16xESY_NSZ_INS10_ILi2ELi4ELi3EEES13_NSR_INS5_IJS14_S1H_EEENS5_IJS1H_SB_EEEEEEENS4_39AutoVectorizingCopyWithAssumedAlignmentILi128EEENS4_14SM90_TMA_STOREES1Y_S20_S20_EEEvvEEEEvNT_6ParamsE,@"STO_CUDA_ENTRY STV_DEFAULT"
_ZN7cutlass13device_kernelINS_4gemm6kernel13GemmUniversalIN4cute5tupleIJiiiiEEENS1_10collective13CollectiveMmaINS1_35MainloopSm100TmaUmmaWarpSpecializedILi5ELi2ELi4ENS5_IJNS4_1CILi1EEESB_SB_EEEEENS5_IJNSA_ILi128EEESE_NSA_ILi32EEEEEEfNS5_IJlSB_lEEEfSH_NS4_8TiledMMAINS4_8MMA_AtomIJNS4_17SM100_MMA_TF32_SSINS_10tfloat32_tESL_fLi128ELi128ELNS4_4UMMA5MajorE0ELSN_0ELNSM_7ScaleInE0ELSO_0EEEEEENS4_6LayoutISC_NS5_IJNSA_ILi0EEESS_SS_EEEEENS5_IJNS4_10UnderscoreESV_SV_EEEEENS4_13SM90_TMA_LOADENS4_14ComposedLayoutINS4_7SwizzleILi3ELi4ELi3EEENS4_18smem_ptr_flag_bitsILi32EEENSR_INS5_IJNSA_ILi8EEESF_EEENS5_IJSF_SB_EEEEEEEvNS4_8identityESY_S18_vS19_EENS_8epilogue10collective18CollectiveEpilogueINS1B_23Sm100TmaWarpSpecializedILi4ELi2ELi16ELb1ELb0EEEJSG_NS5_IJNSR_ISE_SB_EENSR_INSA_ILi16EEESB_EEEEEfSH_fSH_NS1B_6fusion15FusionCallbacksIS1F_NS1K_17LinearCombinationIffffLNS_15FloatRoundStyleE2EEESG_S1J_JEEENS4_5SM1004TMEM4LOAD26SM100_TMEM_LOAD_32dp32b16xESY_NSZ_INS10_ILi2ELi4ELi3EEES13_NSR_INS5_IJS14_S1H_EEENS5_IJS1H_SB_EEEEEEENS4_39AutoVectorizingCopyWithAssumedAlignmentILi128EEENS4_14SM90_TMA_STOREES1Y_S20_S20_EEEvvEEEEvNT_6ParamsE:
[----:B------:R-:W1:Y:S01]  /*0000*/  LDC R1, c[0x0][0x37c] ;  /* 0x0000df00ff017b82 */ /* 0x000e620000000800 */
[----:B------:R-:W2:Y:S01]  /*0010*/  S2R R76, SR_TID.X ;  /* 0x00000000004c7919 */ /* 0x000ea20000002100 */
[----:B------:R-:W3:Y:S01]  /*0020*/  LDCU.64 UR4, c[0x0][0x890] ;  /* 0x00011200ff0477ac */ /* 0x000ee20008000a00 */
[----:B------:R-:W-:Y:S02]  /*0030*/  PRMT R64, RZ, 0x7610, R64 ;  /* 0x00007610ff407816 */ /* 0x000fe40000000040 */
[----:B------:R-:W-:Y:S01]  /*0040*/  ELECT P5, URZ, PT ;  /* 0x0000000000ff782f */ /* 0x000fe200038a0000 */
[----:B------:R-:W4:Y:S01]  /*0050*/  LDCU.64 UR46, c[0x0][0x358] ;  /* 0x00006b00ff2e77ac */ /* 0x000f220008000a00 */
[----:B---3--:R-:W-:-:S04]  /*0060*/  UISETP.NE.U32.AND UP0, UPT, UR4, URZ, UPT ;  /* 0x000000ff0400728c */ /* 0x008fc8000bf05070 */
[----:B------:R-:W-:Y:S01]  /*0070*/  UISETP.NE.AND.EX UP0, UPT, UR5, URZ, UPT, UP0 ;  /* 0x000000ff0500728c */ /* 0x000fe2000bf05300 */
[----:B--2---:R-:W-:-:S05]  /*0080*/  SHF.R.U32.HI R68, RZ, 0x5, R76 ;  /* 0x00000005ff447819 */ /* 0x004fca000001164c */
[----:B------:R-:W2:Y:S02]  /*0090*/  SHFL.IDX PT, R0, R68, RZ, 0x1f ;  /* 0x00001fff44007589 */ /* 0x000ea400000e0000 */
[----:B--2---:R-:W-:Y:S01]  /*00a0*/  R2UR UR8, R0 ;  /* 0x00000000000872ca */ /* 0x004fe200000e0000 */
[----:B-1--4-:R-:W-:-:S14]  /*00b0*/  BRA.U UP0, `(.L_x_0) ;  /* 0x00000001002c7547 */ /* 0x012fdc000b800000 */
[----:B------:R-:W1:Y:S02]  /*00c0*/  LDCU.64 UR6, c[0x0][0x888] ;  /* 0x00011100ff0677ac */ /* 0x000e640008000a00 */
[----:B-1----:R-:W-:-:S04]  /*00d0*/  UISETP.NE.U32.AND UP0, UPT, UR6, URZ, UPT ;  /* 0x000000ff0600728c */ /* 0x002fc8000bf05070 */
[----:B------:R-:W-:-:S09]  /*00e0*/  UISETP.NE.AND.EX UP0, UPT, UR7, URZ, UPT, UP0 ;  /* 0x000000ff0700728c */ /* 0x000fd2000bf05300 */
[----:B------:R-:W-:Y:S05]  /*00f0*/  BRA.U !UP0, `(.L_x_1) ;  /* 0x0000000108107547 */ /* 0x000fea000b800000 */
[----:B------:R-:W1:Y:S02]  /*0100*/  LDC.64 R2, c[0x0][0x888] ;  /* 0x00022200ff027b82 */ /* 0x000e640000000a00 */
[----:B-1----:R1:W5:Y:S01]  /*0110*/  LDG.E R35, desc[UR46][R2.64] ;  /* 0x0000002e02237981 */ /* 0x002362000c1e1900 */
[----:B------:R-:W-:Y:S01]  /*0120*/  HFMA2 R64, -RZ, RZ, 0, 5.9604644775390625e-08 ;  /* 0x00000001ff407431 */ /* 0x000fe200000001ff */
[----:B------:R-:W-:Y:S05]  /*0130*/  BRA `(.L_x_0) ;  /* 0x00000000000c7947 */ /* 0x000fea0003800000 */
.L_x_1:
[----:B------:R-:W1:Y:S01]  /*0140*/  LDCU UR6, c[0x0][0x880] ;  /* 0x00011000ff0677ac */ /* 0x000e620008000800 */
[----:B------:R-:W-:Y:S01]  /*0150*/  HFMA2 R64, -RZ, RZ, 0, 5.9604644775390625e-08 ;  /* 0x00000001ff407431 */ /* 0x000fe200000001ff */
[----:B-1----:R-:W-:-:S07]  /*0160*/  MOV R35, UR6 ;  /* 0x0000000600237c02 */ /* 0x002fce0008000f00 */
.L_x_0:
[----:B------:R-:W2:Y:S02]  /*0170*/  LDCU.64 UR6, c[0x0][0x8b0] ;  /* 0x00011600ff0677ac */ /* 0x000ea40008000a00 */
[----:B--2---:R-:W-:-:S04]  /*0180*/  UISETP.NE.U32.AND UP0, UPT, UR6, URZ, UPT ;  /* 0x000000ff0600728c */ /* 0x004fc8000bf05070 */
[----:B------:R-:W-:-:S09]  /*0190*/  UISETP.NE.AND.EX UP0, UPT, UR7, URZ, UPT, UP0 ;  /* 0x000000ff0700728c */ /* 0x000fd2000bf05300 */
[----:B------:R-:W-:Y:S05]  /*01a0*/  BRA.U UP0, `(.L_x_2) ;  /* 0x0000000100247547 */ /* 0x000fea000b800000 */
[----:B------:R-:W2:Y:S02]  /*01b0*/  LDCU.64 UR6, c[0x0][0x8a8] ;  /* 0x00011500ff0677ac */ /* 0x000ea40008000a00 */
[----:B--2---:R-:W-:-:S04]  /*01c0*/  UISETP.NE.U32.AND UP0, UPT, UR6, URZ, UPT ;  /* 0x000000ff0600728c */ /* 0x004fc8000bf05070 */
[----:B------:R-:W-:-:S09]  /*01d0*/  UISETP.NE.AND.EX UP0, UPT, UR7, URZ, UPT, UP0 ;  /* 0x000000ff0700728c */ /* 0x000fd2000bf05300 */
[----:B------:R-:W-:Y:S05]  /*01e0*/  BRA.U !UP0, `(.L_x_3) ;  /* 0x00000001080c7547 */ /* 0x000fea000b800000 */
[----:B-1----:R-:W1:Y:S02]  /*01f0*/  LDC.64 R2, c[0x0][0x8a8] ;  /* 0x00022a00ff027b82 */ /* 0x002e640000000a00 */
[----:B-1----:R2:W5:Y:S01]  /*0200*/  LDG.E R33, desc[UR46][R2.64] ;  /* 0x0000002e02217981 */ /* 0x002562000c1e1900 */
[----:B------:R-:W-:Y:S05]  /*0210*/  BRA `(.L_x_2) ;  /* 0x0000000000087947 */ /* 0x000fea0003800000 */
.L_x_3:
[----:B------:R-:W2:Y:S02]  /*0220*/  LDCU UR6, c[0x0][0x8a0] ;  /* 0x00011400ff0677ac */ /* 0x000ea40008000800 */
[----:B--2---:R-:W-:Y:S02]  /*0230*/  MOV R33, UR6 ;  /* 0x0000000600217c02 */ /* 0x004fe40008000f00 */
.L_x_2:
[----:B------:R-:W-:Y:S01]  /*0240*/  IMAD.U32 R0, RZ, RZ, UR8 ;  /* 0x00000008ff007e24 */ /* 0x000fe2000f8e00ff */
[----:B------:R-:W-:Y:S04]  /*0250*/  BSSY.RECONVERGENT B0, `(.L_x_4) ;  /* 0x000000c000007945 */ /* 0x000fe80003800200 */
[C---:B------:R-:W-:Y:S02]  /*0260*/  ISETP.NE.OR P1, PT, R0.reuse, 0x1, !P5 ;  /* 0x000000010000780c */ /* 0x040fe40006f25670 */
[----:B------:R-:W-:-:S11]  /*0270*/  ISETP.NE.OR P0, PT, R0, 0x3, !P5 ;  /* 0x000000030000780c */ /* 0x000fd60006f05670 */
[----:B------:R-:W-:Y:S05]  /*0280*/  @P1 BRA `(.L_x_5) ;  /* 0x0000000000201947 */ /* 0x000fea0003800000 */
[----:B------:R-:W3:Y:S02]  /*0290*/  LDCU.64 UR6, c[0x0][0x348] ;  /* 0x00006900ff0677ac */ /* 0x000ee40008000a00 */
[----:B---3--:R-:W-:Y:S02]  /*02a0*/  UIADD3 UR10, UP1, UPT, UR6, 0x80, URZ ;  /* 0x00000080060a7890 */ /* 0x008fe4000ff3e0ff */
[----:B------:R-:W-:Y:S02]  /*02b0*/  UIADD3 UR6, UP0, UPT, UR6, 0x180, URZ ;  /* 0x0000018006067890 */ /* 0x000fe4000ff1e0ff */
[----:B------:R-:W-:Y:S02]  /*02c0*/  UIADD3.X UR11, UPT, UPT, URZ, UR7, URZ, UP1, !UPT ;  /* 0x00000007ff0b7290 */ /* 0x000fe40008ffe4ff */
[----:B------:R-:W-:-:S07]  /*02d0*/  UIADD3.X UR7, UPT, UPT, URZ, UR7, URZ, UP0, !UPT ;  /* 0x00000007ff077290 */ /* 0x000fce00087fe4ff */
[----:B------:R3:W-:Y:S02]  /*02e0*/  UTMACCTL.PF [UR10] ;  /* 0x000000000a0079b9 */ /* 0x0007e40008040000 */
[----:B------:R3:W-:Y:S02]  /*02f0*/  UTMACCTL.PF [UR6] ;  /* 0x00000000060079b9 */ /* 0x0007e40008040000 */
[----:B---3--:R-:W-:Y:S01]  /*0300*/  NOP ;  /* 0x0000000000007918 */ /* 0x008fe20000000000 */
.L_x_5:
[----:B------:R-:W-:Y:S05]  /*0310*/  BSYNC.RECONVERGENT B0 ;  /* 0x0000000000007941 */ /* 0x000fea0003800200 */
.L_x_4:
[----:B------:R-:W-:Y:S04]  /*0320*/  BSSY.RECONVERGENT B0, `(.L_x_6) ;  /* 0x000000a000007945 */ /* 0x000fe80003800200 */
        /* <DEDUP_REMOVED lines=9> */
.L_x_7:
[----:B------:R-:W-:Y:S05]  /*03c0*/  BSYNC.RECONVERGENT B0 ;  /* 0x0000000000007941 */ /* 0x000fea0003800200 */
.L_x_6:
[----:B------:R-:W3:Y:S01]  /*03d0*/  LDCU.64 UR6, c[0x0][0x888] ;  /* 0x00011100ff0677ac */ /* 0x000ee20008000a00 */
[----:B------:R-:W-:Y:S02]  /*03e0*/  UISETP.EQ.U32.AND UP1, UPT, UR4, URZ, UPT ;  /* 0x000000ff0400728c */ /* 0x000fe4000bf22070 */
[----:B------:R-:W-:Y:S02]  /*03f0*/  UPLOP3.LUT UP2, UPT, UPT, UPT, UPT, 0x80, 0x8 ;  /* 0x000000000008789c */ /* 0x000fe40003f4f070 */
[----:B---3--:R-:W-:-:S04]  /*0400*/  UISETP.NE.U32.AND UP0, UPT, UR6, URZ, UPT ;  /* 0x000000ff0600728c */ /* 0x008fc8000bf05070 */
[----:B------:R-:W-:-:S04]  /*0410*/  UISETP.NE.AND.EX UP0, UPT, UR7, URZ, UPT, UP0 ;  /* 0x000000ff0700728c */ /* 0x000fc8000bf05300 */
[----:B------:R-:W-:-:S04]  /*0420*/  UISETP.EQ.OR.EX UP3, UPT, UR5, URZ, !UP0, UP1 ;  /* 0x000000ff0500728c */ /* 0x000fc8000c762710 */
[----:B------:R-:W-:-:S05]  /*0430*/  UP2UR UR50, UPR, URZ, 0x8 ;  /* 0x00000008ff327883 */ /* 0x000fca0008000000 */
[----:B------:R-:W-:Y:S07]  /*0440*/  BRA.U !UP3, `(.L_x_8) ;  /* 0x000000010b207547 */ /* 0x000fee000b800000 */
[----:B------:R-:W-:Y:S01]  /*0450*/  UISETP.NE.U32.AND UP2, UPT, UR4, URZ, UPT ;  /* 0x000000ff0400728c */ /* 0x000fe2000bf45070 */
[----:B-----5:R-:W-:Y:S01]  /*0460*/  FSETP.NEU.AND P0, PT, R35, RZ, PT ;  /* 0x000000ff2300720b */ /* 0x020fe20003f0d000 */
[----:B------:R-:W-:Y:S02]  /*0470*/  USEL UR4, URZ, 0xffffffff, UP0 ;  /* 0xffffffffff047887 */ /* 0x000fe40008000000 */
[----:B------:R-:W-:-:S10]  /*0480*/  UISETP.NE.AND.EX UP2, UPT, UR5, URZ, UPT, UP2 ;  /* 0x000000ff0500728c */ /* 0x000fd4000bf45320 */
[----:B------:R-:W-:Y:S01]  /*0490*/  VOTEU.ANY UP1, P0 ;  /* 0x0000000000ff7886 */ /* 0x000fe20000020100 */
[----:B------:R-:W-:-:S04]  /*04a0*/  @!UP2 USEL UR4, URZ, 0xffffffff, UP1 ;  /* 0xffffffffff04a887 */ /* 0x000fc80008800000 */
[----:B------:R-:W-:-:S04]  /*04b0*/  ULOP3.LUT UR4, UR4, 0x1, URZ, 0xc0, !UPT ;  /* 0x0000000104047892 */ /* 0x000fc8000f8ec0ff */
[----:B------:R-:W-:-:S11]  /*04c0*/  UISETP.NE.U32.AND UP2, UPT, UR4, 0x1, UPT ;  /* 0x000000010400788c */ /* 0x000fd6000bf45070 */
.L_x_8:
[----:B-12---:R-:W1:Y:S01]  /*04d0*/  SHFL.IDX PT, R2, R68, RZ, 0x1f ;  /* 0x00001fff44027589 */ /* 0x006e6200000e0000 */
[----:B------:R-:W-:-:S04]  /*04e0*/  UISETP.NE.AND UP1, UPT, UR8, 0x2, UPT ;  /* 0x000000020800788c */ /* 0x000fc8000bf25270 */
[----:B------:R-:W-:Y:S01]  /*04f0*/  USEL UR6, URZ, 0x1, UP1 ;  /* 0x00000001ff067887 */ /* 0x000fe20008800000 */
[----:B-1----:R-:W-:-:S13]  /*0500*/  ISETP.NE.AND P0, PT, R2, RZ, PT ;  /* 0x000000ff0200720c */ /* 0x002fda0003f05270 */
[----:B------:R-:W-:Y:S05]  /*0510*/  @P0 BRA `(.L_x_9) ;  /* 0x0000000000500947 */ /* 0x000fea0003800000 */
[----:B------:R-:W1:Y:S01]  /*0520*/  S2UR UR5, SR_CgaCtaId ;  /* 0x00000000000579c3 */ /* 0x000e620000008800 */
[----:B------:R-:W-:Y:S01]  /*0530*/  UMOV UR7, 0x400 ;  /* 0x0000040000077882 */ /* 0x000fe20000000000 */
[----:B------:R-:W-:Y:S01]  /*0540*/  UMOV UR4, 0x1 ;  /* 0x0000000100047882 */ /* 0x000fe20000000000 */
[----:B------:R-:W-:Y:S01]  /*0550*/  ELECT P0, URZ, PT ;  /* 0x0000000000ff782f */ /* 0x000fe20003800000 */
[----:B------:R-:W-:-:S04]  /*0560*/  UIADD3 UR10, UPT, UPT, -UR4, 0x100000, URZ ;  /* 0x00100000040a7890 */ /* 0x000fc8000fffe1ff */
[----:B------:R-:W-:Y:S02]  /*0570*/  USHF.L.U32 UR11, UR10, 0xb, URZ ;  /* 0x0000000b0a0b7899 */ /* 0x000fe400080006ff */
[----:B------:R-:W-:Y:S02]  /*0580*/  USHF.L.U32 UR10, UR10, 0x1, URZ ;  /* 0x000000010a0a7899 */ /* 0x000fe400080006ff */
[----:B-1----:R-:W-:Y:S01]  /*0590*/  ULEA UR5, UR5, UR7, 0x18 ;  /* 0x0000000705057291 */ /* 0x002fe2000f8ec0ff */
[----:B------:R-:W1:Y:S11]  /*05a0*/  FENCE.VIEW.ASYNC.S ;  /* 0x00000000000073c6 */ /* 0x000e760000000000 */
[----:B-1----:R1:W2:Y:S01]  /*05b0*/  SYNCS.EXCH.64 URZ, [UR5], UR10 ;  /* 0x0000000a05ff75b2 */ /* 0x0022a20008000100 */
[----:B------:R1:W3:Y:S01]  /*05c0*/  SYNCS.EXCH.64 URZ, [UR5+0x28], UR10 ;  /* 0x0000280a05ff75b2 */ /* 0x0002e20008000100 */
[----:B------:R1:W4:Y:S01]  /*05d0*/  SYNCS.EXCH.64 URZ, [UR5+0x8], UR10 ;  /* 0x0000080a05ff75b2 */ /* 0x0003220008000100 */
[----:B------:R1:W1:Y:S01]  /*05e0*/  SYNCS.EXCH.64 URZ, [UR5+0x30], UR10 ;  /* 0x0000300a05ff75b2 */ /* 0x0002620008000100 */
[----:B------:R1:W1:Y:S01]  /*05f0*/  SYNCS.EXCH.64 URZ, [UR5+0x10], UR10 ;  /* 0x0000100a05ff75b2 */ /* 0x0002620008000100 */
[----:B------:R1:W1:Y:S01]  /*0600*/  SYNCS.EXCH.64 URZ, [UR5+0x38], UR10 ;  /* 0x0000380a05ff75b2 */ /* 0x0002620008000100 */
[----:B------:R1:W1:Y:S01]  /*0610*/  SYNCS.EXCH.64 URZ, [UR5+0x18], UR10 ;  /* 0x0000180a05ff75b2 */ /* 0x0002620008000100 */
[----:B------:R1:W1:Y:S01]  /*0620*/  SYNCS.EXCH.64 URZ, [UR5+0x40], UR10 ;  /* 0x0000400a05ff75b2 */ /* 0x0002620008000100 */
[----:B------:R1:W1:Y:S01]  /*0630*/  SYNCS.EXCH.64 URZ, [UR5+0x20], UR10 ;  /* 0x0000200a05ff75b2 */ /* 0x0002620008000100 */
[----:B------:R1:W1:Y:S01]  /*0640*/  SYNCS.EXCH.64 URZ, [UR5+0x48], UR10 ;  /* 0x0000480a05ff75b2 */ /* 0x0002620008000100 */
[----:B------:R-:W-:Y:S01]  /*0650*/  NOP ;  /* 0x0000000000007918 */ /* 0x000fe20000000000 */
.L_x_9:
[----:B------:R-:W2:Y:S01]  /*0660*/  SHFL.IDX PT, R2, R68, RZ, 0x1f ;  /* 0x00001fff44027589 */ /* 0x000ea200000e0000 */
[----:B------:R-:W-:Y:S01]  /*0670*/  NOP ;  /* 0x0000000000007918 */ /* 0x000fe20000000000 */
[----:B--2---:R-:W-:-:S13]  /*0680*/  ISETP.NE.AND P0, PT, R2, 0x1, PT ;  /* 0x000000010200780c */ /* 0x004fda0003f05270 */
[----:B------:R-:W-:Y:S05]  /*0690*/  @P0 BRA `(.L_x_10) ;  /* 0x0000000000580947 */ /* 0x000fea0003800000 */
[----:B------:R-:W2:Y:S01]  /*06a0*/  S2UR UR7, SR_CgaCtaId ;  /* 0x00000000000779c3 */ /* 0x000ea20000008800 */
[----:B------:R-:W-:Y:S01]  /*06b0*/  UMOV UR9, 0x400 ;  /* 0x0000040000097882 */ /* 0x000fe20000000000 */
[----:B-1----:R-:W-:Y:S01]  /*06c0*/  UMOV UR5, 0x20 ;  /* 0x0000002000057882 */ /* 0x002fe20000000000 */
[----:B------:R-:W-:Y:S01]  /*06d0*/  UMOV UR4, 0x80 ;  /* 0x0000008000047882 */ /* 0x000fe20000000000 */
[----:B------:R-:W-:-:S04]  /*06e0*/  UIADD3 UR10, UPT, UPT, -UR5, 0x100000, URZ ;  /* 0x00100000050a7890 */ /* 0x000fc8000fffe1ff */
[----:B------:R-:W-:Y:S02]  /*06f0*/  USHF.L.U32 UR11, UR10, 0xb, URZ ;  /* 0x0000000b0a0b7899 */ /* 0x000fe400080006ff */
[----:B------:R-:W-:Y:S02]  /*0700*/  USHF.L.U32 UR10, UR10, 0x1, URZ ;  /* 0x000000010a0a7899 */ /* 0x000fe400080006ff */
[----:B------:R-:W-:-:S04]  /*0710*/  UIADD3 UR4, UPT, UPT, -UR4, 0x100000, URZ ;  /* 0x0010000004047890 */ /* 0x000fc8000fffe1ff */
[----:B------:R-:W-:Y:S02]  /*0720*/  USHF.L.U32 UR5, UR4, 0xb, URZ ;  /* 0x0000000b04057899 */ /* 0x000fe400080006ff */
[----:B------:R-:W-:Y:S01]  /*0730*/  USHF.L.U32 UR4, UR4, 0x1, URZ ;  /* 0x0000000104047899 */ /* 0x000fe200080006ff */
[----:B------:R-:W-:Y:S01]  /*0740*/  ELECT P0, URZ, PT ;  /* 0x0000000000ff782f */ /* 0x000fe20003800000 */
[----:B--2---:R-:W-:Y:S01]  /*0750*/  ULEA UR7, UR7, UR9, 0x18 ;  /* 0x0000000907077291 */ /* 0x004fe2000f8ec0ff */
[----:B------:R-:W1:Y:S11]  /*0760*/  FENCE.VIEW.ASYNC.S ;  /* 0x00000000000073c6 */ /* 0x000e760000000000 */
[----:B-1----:R2:W1:Y:S01]  /*0770*/  SYNCS.EXCH.64 URZ, [UR7+0x50], UR10 ;  /* 0x0000500a07ff75b2 */ /* 0x0024620008000100 */
[----:B------:R2:W1:Y:S01]  /*0780*/  SYNCS.EXCH.64 URZ, [UR7+0x70], UR4 ;  /* 0x0000700407ff75b2 */ /* 0x0004620008000100 */
[----:B------:R2:W1:Y:S01]  /*0790*/  SYNCS.EXCH.64 URZ, [UR7+0x58], UR10 ;  /* 0x0000580a07ff75b2 */ /* 0x0004620008000100 */
[----:B------:R2:W1:Y:S01]  /*07a0*/  SYNCS.EXCH.64 URZ, [UR7+0x78], UR4 ;  /* 0x0000780407ff75b2 */ /* 0x0004620008000100 */
[----:B------:R2:W1:Y:S01]  /*07b0*/  SYNCS.EXCH.64 URZ, [UR7+0x60], UR10 ;  /* 0x0000600a07ff75b2 */ /* 0x0004620008000100 */
[----:B------:R2:W1:Y:S01]  /*07c0*/  SYNCS.EXCH.64 URZ, [UR7+0x80], UR4 ;  /* 0x0000800407ff75b2 */ /* 0x0004620008000100 */
[----:B------:R2:W1:Y:S01]  /*07d0*/  SYNCS.EXCH.64 URZ, [UR7+0x68], UR10 ;  /* 0x0000680a07ff75b2 */ /* 0x0004620008000100 */
[----:B------:R2:W1:Y:S02]  /*07e0*/  SYNCS.EXCH.64 URZ, [UR7+0x88], UR4 ;  /* 0x0000880407ff75b2 */ /* 0x0004640008000100 */
[----:B--2---:R-:W-:Y:S01]  /*07f0*/  NOP ;  /* 0x0000000000007918 */ /* 0x004fe20000000000 */
.L_x_10:
[----:B------:R-:W2:Y:S01]  /*0800*/  SHFL.IDX PT, R2, R68, RZ, 0x1f ;  /* 0x00001fff44027589 */ /* 0x000ea200000e0000 */
[----:B------:R-:W-:Y:S01]  /*0810*/  NOP ;  /* 0x0000000000007918 */ /* 0x000fe20000000000 */
[----:B--2---:R-:W-:-:S13]  /*0820*/  ISETP.NE.AND P0, PT, R2, 0x3, PT ;  /* 0x000000030200780c */ /* 0x004fda0003f05270 */
[----:B------:R-:W-:Y:S05]  /*0830*/  @P0 BRA `(.L_x_11) ;  /* 0x0000000000300947 */ /* 0x000fea0003800000 */
[----:B-1----:R-:W1:Y:S01]  /*0840*/  S2UR UR5, SR_CgaCtaId ;  /* 0x00000000000579c3 */ /* 0x002e620000008800 */
        /* <DEDUP_REMOVED lines=8> */
[----:B-1----:R2:W1:Y:S01]  /*08d0*/  SYNCS.EXCH.64 URZ, [UR5+0x90], UR10 ;  /* 0x0000900a05ff75b2 */ /* 0x0024620008000100 */
[----:B------:R2:W1:Y:S02]  /*08e0*/  SYNCS.EXCH.64 URZ, [UR5+0x98], UR10 ;  /* 0x0000980a05ff75b2 */ /* 0x0004640008000100 */
[----:B--2---:R-:W-:Y:S01]  /*08f0*/  NOP ;  /* 0x0000000000007918 */ /* 0x004fe20000000000 */
.L_x_11:
[----:B------:R-:W2:Y:S01]  /*0900*/  SHFL.IDX PT, R2, R68, RZ, 0x1f ;  /* 0x00001fff44027589 */ /* 0x000ea200000e0000 */
[----:B------:R-:W-:Y:S01]  /*0910*/  NOP ;  /* 0x0000000000007918 */ /* 0x000fe20000000000 */
[----:B--2---:R-:W-:-:S13]  /*0920*/  ISETP.NE.AND P0, PT, R2, 0x4, PT ;  /* 0x000000040200780c */ /* 0x004fda0003f05270 */
[----:B------:R-:W-:Y:S05]  /*0930*/  @P0 BRA `(.L_x_12) ;  /* 0x00000000004c0947 */ /* 0x000fea0003800000 */
[----:B-1----:R-:W1:Y:S01]  /*0940*/  S2UR UR5, SR_CgaCtaId ;  /* 0x00000000000579c3 */ /* 0x002e620000008800 */
[----:B------:R-:W-:Y:S01]  /*0950*/  UMOV UR9, 0x100 ;  /* 0x0000010000097882 */ /* 0x000fe20000000000 */
[----:B------:R-:W-:Y:S01]  /*0960*/  UMOV UR7, 0x400 ;  /* 0x0000040000077882 */ /* 0x000fe20000000000 */
[----:B------:R-:W-:Y:S01]  /*0970*/  USEL UR9, UR9, 0xe0, UP2 ;  /* 0x000000e009097887 */ /* 0x000fe20009000000 */
[----:B------:R-:W-:Y:S01]  /*0980*/  UMOV UR4, 0x1 ;  /* 0x0000000100047882 */ /* 0x000fe20000000000 */
[----:B------:R-:W-:Y:S01]  /*0990*/  ELECT P0, URZ, PT ;  /* 0x0000000000ff782f */ /* 0x000fe20003800000 */
[----:B------:R-:W-:-:S04]  /*09a0*/  UIADD3 UR10, UPT, UPT, -UR4, 0x100000, URZ ;  /* 0x00100000040a7890 */ /* 0x000fc8000fffe1ff */
[----:B------:R-:W-:Y:S02]  /*09b0*/  USHF.L.U32 UR11, UR10, 0xb, URZ ;  /* 0x0000000b0a0b7899 */ /* 0x000fe400080006ff */
[----:B------:R-:W-:Y:S02]  /*09c0*/  USHF.L.U32 UR10, UR10, 0x1, URZ ;  /* 0x000000010a0a7899 */ /* 0x000fe400080006ff */
[----:B------:R-:W-:-:S04]  /*09d0*/  UIADD3 UR12, UPT, UPT, -UR9, 0x100000, URZ ;  /* 0x00100000090c7890 */ /* 0x000fc8000fffe1ff */
[----:B------:R-:W-:Y:S02]  /*09e0*/  USHF.L.U32 UR13, UR12, 0xb, URZ ;  /* 0x0000000b0c0d7899 */ /* 0x000fe400080006ff */
[----:B------:R-:W-:Y:S02]  /*09f0*/  USHF.L.U32 UR12, UR12, 0x1, URZ ;  /* 0x000000010c0c7899 */ /* 0x000fe400080006ff */
[----:B-1----:R-:W-:Y:S01]  /*0a00*/  ULEA UR5, UR5, UR7, 0x18 ;  /* 0x0000000705057291 */ /* 0x002fe2000f8ec0ff */
[----:B------:R-:W1:Y:S11]  /*0a10*/  FENCE.VIEW.ASYNC.S ;  /* 0x00000000000073c6 */ /* 0x000e760000000000 */
[----:B-1----:R2:W1:Y:S01]  /*0a20*/  SYNCS.EXCH.64 URZ, [UR5+0xa0], UR10 ;  /* 0x0000a00a05ff75b2 */ /* 0x0024620008000100 */
[----:B------:R2:W1:Y:S01]  /*0a30*/  SYNCS.EXCH.64 URZ, [UR5+0xb0], UR12 ;  /* 0x0000b00c05ff75b2 */ /* 0x0004620008000100 */
[----:B------:R2:W1:Y:S01]  /*0a40*/  SYNCS.EXCH.64 URZ, [UR5+0xa8], UR10 ;  /* 0x0000a80a05ff75b2 */ /* 0x0004620008000100 */
[----:B------:R2:W1:Y:S02]  /*0a50*/  SYNCS.EXCH.64 URZ, [UR5+0xb8], UR12 ;  /* 0x0000b80c05ff75b2 */ /* 0x0004640008000100 */
[----:B--2---:R-:W-:Y:S01]  /*0a60*/  NOP ;  /* 0x0000000000007918 */ /* 0x004fe20000000000 */
.L_x_12:
        /* <DEDUP_REMOVED lines=26> */
.L_x_13:
        /* <DEDUP_REMOVED lines=18> */
.L_x_14:
[----:B-1----:R-:W1:Y:S01]  /*0d30*/  S2UR UR5, SR_CTAID.X ;  /* 0x00000000000579c3 */ /* 0x002e620000002500 */
[----:B------:R-:W-:-:S05]  /*0d40*/  CS2R.32 R63, SR_CgaSize ;  /* 0x00000000003f7805 */ /* 0x000fca0000008a00 */
[----:B------:R-:W-:-:S05]  /*0d50*/  IMAD R63, R63, -0xa0, RZ ;  /* 0xffffff603f3f7824 */ /* 0x000fca00078e02ff */
[----:B------:R-:W-:-:S14]  /*0d60*/  R2UR UR9, R63 ;  /* 0x000000003f0972ca */ /* 0x000fdc00000e0000 */
[----:B------:R-:W2:Y:S01]  /*0d70*/  LDCU UR9, c[0x0][UR9+0x2b0] ;  /* 0x00005600090977ac */ /* 0x000ea20008000800 */
[----:B------:R-:W-:Y:S01]  /*0d80*/  NOP ;  /* 0x0000000000007918 */ /* 0x000fe20000000000 */
[----:B------:R-:W-:-:S05]  /*0d90*/  CS2R.32 R63, SR_CgaSize ;  /* 0x00000000003f7805 */ /* 0x000fca0000008a00 */
[----:B------:R-:W-:-:S05]  /*0da0*/  IMAD R63, R63, -0xa0, RZ ;  /* 0xffffff603f3f7824 */ /* 0x000fca00078e02ff */
[----:B------:R-:W-:-:S14]  /*0db0*/  R2UR UR7, R63 ;  /* 0x000000003f0772ca */ /* 0x000fdc00000e0000 */
[----:B------:R-:W3:Y:S01]  /*0dc0*/  LDCU UR7, c[0x0][UR7+0x2b4] ;  /* 0x00005680070777ac */ /* 0x000ee20008000800 */
[----:B------:R-:W4:Y:S08]  /*0dd0*/  S2UR UR4, SR_CTAID.Y ;  /* 0x00000000000479c3 */ /* 0x000f300000002600 */
[----:B------:R-:W3:Y:S01]  /*0de0*/  LDC R10, c[0x0][0xb24] ;  /* 0x0002c900ff0a7b82 */ /* 0x000ee20000000800 */
[----:B-1----:R-:W-:-:S02]  /*0df0*/  I2FP.F32.U32 R63, UR5 ;  /* 0x00000005003f7c45 */ /* 0x002fc40008201000 */
[----:B------:R-:W-:-:S05]  /*0e00*/  CS2R.32 R3, SR_CgaSize ;  /* 0x0000000000037805 */ /* 0x000fca0000008a00 */
[----:B------:R-:W-:-:S06]  /*0e10*/  IMAD R3, R3, -0xa0, RZ ;  /* 0xffffff6003037824 */ /* 0x000fcc00078e02ff */
[----:B------:R-:W1:Y:S01]  /*0e20*/  LDC R3, c[0x0][R3+0x2a0] ;  /* 0x0000a80003037b82 */ /* 0x000e620000000800 */
[----:B------:R-:W-:Y:S01]  /*0e30*/  MOV R15, UR5 ;  /* 0x00000005000f7c02 */ /* 0x000fe20008000f00 */
[----:B--2---:R-:W-:Y:S01]  /*0e40*/  FMUL R63, R63, UR9 ;  /* 0x000000093f3f7c20 */ /* 0x004fe20008400000 */
[----:B----4-:R-:W-:Y:S02]  /*0e50*/  I2FP.F32.U32 R62, UR4 ;  /* 0x00000004003e7c45 */ /* 0x010fe40008201000 */
[----:B------:R-:W-:-:S05]  /*0e60*/  CS2R.32 R2, SR_CgaSize ;  /* 0x0000000000027805 */ /* 0x000fca0000008a00 */
[----:B------:R-:W-:-:S06]  /*0e70*/  IMAD R2, R2, -0xa0, RZ ;  /* 0xffffff6002027824 */ /* 0x000fcc00078e02ff */
[----:B------:R-:W2:Y:S01]  /*0e80*/  LDC R2, c[0x0][R2+0x2a4] ;  /* 0x0000a90002027b82 */ /* 0x000ea20000000800 */
[----:B------:R-:W-:Y:S01]  /*0e90*/  MOV R14, UR4 ;  /* 0x00000004000e7c02 */ /* 0x000fe20008000f00 */
[----:B------:R-:W4:Y:S01]  /*0ea0*/  F2I.U32.TRUNC.NTZ R63, R63 ;  /* 0x0000003f003f7305 */ /* 0x000f22000020f000 */
[----:B---3--:R-:W-:-:S05]  /*0eb0*/  FMUL R62, R62, UR7 ;  /* 0x000000073e3e7c20 */ /* 0x008fca0008400000 */
[----:B------:R-:W-:Y:S01]  /*0ec0*/  BAR.SYNC.DEFER_BLOCKING 0x0 ;  /* 0x0000000000007b1d */ /* 0x000fe20000010000 */
[----:B------:R-:W-:-:S05]  /*0ed0*/  ISETP.GE.AND P0, PT, R10, 0x1, PT ;  /* 0x000000010a00780c */ /* 0x000fca0003f06270 */
[----:B------:R-:W3:Y:S02]  /*0ee0*/  F2I.U32.TRUNC.NTZ R62, R62 ;  /* 0x0000003e003e7305 */ /* 0x000ee4000020f000 */
[----:B------:R-:W2:Y:S01]  /*0ef0*/  S2UR UR36, SR_CTAID.Z ;  /* 0x00000000002479c3 */ /* 0x000ea20000002700 */
[----:B----4-:R-:W-:-:S05]  /*0f00*/  IADD3 R63, PT, PT, -R63, RZ, RZ ;  /* 0x000000ff3f3f7210 */ /* 0x010fca0007ffe1ff */
[----:B-1----:R-:W-:Y:S01]  /*0f10*/  IMAD R63, R3, R63, UR5 ;  /* 0x00000005033f7e24 */ /* 0x002fe2000f8e023f */
[----:B---3--:R-:W-:-:S05]  /*0f20*/  IADD3 R62, PT, PT, -R62, RZ, RZ ;  /* 0x000000ff3e3e7210 */ /* 0x008fca0007ffe1ff */
[----:B--2---:R-:W-:Y:S01]  /*0f30*/  IMAD R62, R2, R62, UR4 ;  /* 0x00000004023e7e24 */ /* 0x004fe2000f8e023e */
[----:B------:R-:W-:Y:S06]  /*0f40*/  @!P0 BRA `(.L_x_15) ;  /* 0x0000000000b88947 */ /* 0x000fec0003800000 */
[----:B------:R-:W1:Y:S01]  /*0f50*/  LDC.64 R4, c[0x0][0xb18] ;  /* 0x0002c600ff047b82 */ /* 0x000e620000000a00 */
[----:B------:R-:W-:-:S07]  /*0f60*/  ISETP.NE.AND P0, PT, R10, 0x1, PT ;  /* 0x000000010a00780c */ /* 0x000fce0003f05270 */
[----:B------:R-:W2:Y:S08]  /*0f70*/  LDC R9, c[0x0][0xb0c] ;  /* 0x0002c300ff097b82 */ /* 0x000eb00000000800 */
[----:B------:R-:W3:Y:S08]  /*0f80*/  LDC R12, c[0x0][0x370] ;  /* 0x0000dc00ff0c7b82 */ /* 0x000ef00000000800 */
[----:B------:R-:W4:Y:S01]  /*0f90*/  LDC R11, c[0x0][0x374] ;  /* 0x0000dd00ff0b7b82 */ /* 0x000f220000000800 */
[----:B-1----:R-:W-:-:S07]  /*0fa0*/  ISETP.NE.AND P1, PT, R4, 0x1, PT ;  /* 0x000000010400780c */ /* 0x002fce0003f25270 */
[----:B------:R-:W3:Y:S01]  /*0fb0*/  LDC.64 R6, c[0x0][0xb10] ;  /* 0x0002c400ff067b82 */ /* 0x000ee20000000a00 */
[----:B--2---:R-:W-:-:S07]  /*0fc0*/  ISETP.NE.AND P2, PT, R9, 0x1, PT ;  /* 0x000000010900780c */ /* 0x004fce0003f45270 */
[----:B------:R-:W1:Y:S08]  /*0fd0*/  LDC R8, c[0x0][0xb20] ;  /* 0x0002c800ff087b82 */ /* 0x000e700000000800 */
[----:B------:R-:W2:Y:S01]  /*0fe0*/  LDC.64 R2, c[0x0][0xb28] ;  /* 0x0002ca00ff027b82 */ /* 0x000ea20000000a00 */
[----:B----4-:R-:W-:-:S04]  /*0ff0*/  IMAD.HI.U32 R13, R11, R5, RZ ;  /* 0x000000050b0d7227 */ /* 0x010fc800078e00ff */
[----:B------:R-:W-:-:S04]  /*1000*/  IMAD.HI.U32 R5, R14, R5, RZ ;  /* 0x000000050e057227 */ /* 0x000fc800078e00ff */
[----:B---3--:R-:W-:-:S05]  /*1010*/  IMAD.HI.U32 R16, R12, R6, RZ ;  /* 0x000000060c107227 */ /* 0x008fca00078e00ff */
[-C--:B------:R-:W-:Y:S01]  /*1020*/  @P2 SHF.R.U32.HI R12, RZ, R7.reuse, R16 ;  /* 0x00000007ff0c2219 */ /* 0x080fe20000011610 */
[----:B------:R-:W-:Y:S01]  /*1030*/  IMAD.HI.U32 R16, R15, R6, RZ ;  /* 0x000000060f107227 */ /* 0x000fe200078e00ff */
[-C--:B-1----:R-:W-:Y:S02]  /*1040*/  @P1 SHF.R.U32.HI R11, RZ, R8.reuse, R13 ;  /* 0x00000008ff0b1219 */ /* 0x082fe4000001160d */
[----:B------:R-:W-:Y:S02]  /*1050*/  SHF.R.U32.HI R5, RZ, R8, R5 ;  /* 0x00000008ff057219 */ /* 0x000fe40000011605 */
[----:B------:R-:W-:Y:S02]  /*1060*/  SHF.R.U32.HI R16, RZ, R7, R16 ;  /* 0x00000007ff107219 */ /* 0x000fe40000011610 */
[----:B------:R-:W-:Y:S01]  /*1070*/  SEL R5, R14, R5, !P1 ;  /* 0x000000050e057207 */ /* 0x000fe20004800000 */
[----:B--2---:R-:W-:Y:S01]  /*1080*/  IMAD.HI.U32 R13, R11, R2, RZ ;  /* 0x000000020b0d7227 */ /* 0x004fe200078e00ff */
[----:B------:R-:W-:-:S03]  /*1090*/  SEL R16, R15, R16, !P2 ;  /* 0x000000100f107207 */ /* 0x000fc60005000000 */
[----:B------:R-:W-:Y:S01]  /*10a0*/  IMAD.HI.U32 R6, R12, R2, RZ ;  /* 0x000000020c067227 */ /* 0x000fe200078e00ff */
[----:B------:R-:W-:-:S04]  /*10b0*/  @P0 SHF.R.U32.HI R11, RZ, R3, R13 ;  /* 0x00000003ff0b0219 */ /* 0x000fc8000001160d */
[----:B------:R-:W-:Y:S01]  /*10c0*/  @P0 SHF.R.U32.HI R12, RZ, R3, R6 ;  /* 0x00000003ff0c0219 */ /* 0x000fe20000011606 */
[----:B------:R-:W-:-:S04]  /*10d0*/  IMAD R11, R11, R10, RZ ;  /* 0x0000000a0b0b7224 */ /* 0x000fc800078e02ff */
[----:B------:R-:W-:Y:S01]  /*10e0*/  IMAD R6, R12, R10, RZ ;  /* 0x0000000a0c067224 */ /* 0x000fe200078e02ff */
[----:B------:R-:W-:-:S04]  /*10f0*/  ISETP.GE.AND P1, PT, R5, R11, PT ;  /* 0x0000000b0500720c */ /* 0x000fc80003f26270 */
[----:B------:R-:W-:Y:S01]  /*1100*/  ISETP.GE.OR P1, PT, R16, R6, P1 ;  /* 0x000000061000720c */ /* 0x000fe20000f26670 */
[----:B------:R-:W-:-:S05]  /*1110*/  IMAD.HI.U32 R6, R5, R2, RZ ;  /* 0x0000000205067227 */ /* 0x000fca00078e00ff */
[----:B------:R-:W-:-:S04]  /*1120*/  SHF.R.U32.HI R6, RZ, R3, R6 ;  /* 0x00000003ff067219 */ /* 0x000fc80000011606 */
[----:B------:R-:W-:-:S03]  /*1130*/  SEL R6, R5, R6, !P0 ;  /* 0x0000000605067207 */ /* 0x000fc60004000000 */
[----:B------:R-:W-:Y:S01]  /*1140*/  @!P1 IMAD.HI.U32 R7, R16, R2, RZ ;  /* 0x0000000210079227 */ /* 0x000fe200078e00ff */
[----:B------:R-:W-:-:S04]  /*1150*/  IADD3 R2, PT, PT, -R6, RZ, RZ ;  /* 0x000000ff06027210 */ /* 0x000fc80007ffe1ff */
[----:B------:R-:W-:Y:S01]  /*1160*/  @!P1 SHF.R.U32.HI R3, RZ, R3, R7 ;  /* 0x00000003ff039219 */ /* 0x000fe20000011607 */
[----:B------:R-:W-:Y:S01]  /*1170*/  IMAD R2, R10, R2, R5 ;  /* 0x000000020a027224 */ /* 0x000fe200078e0205 */
[----:B------:R-:W-:Y:S02]  /*1180*/  IADD3 R7, PT, PT, -R5, RZ, RZ ;  /* 0x000000ff05077210 */ /* 0x000fe40007ffe1ff */
[----:B------:R-:W-:-:S03]  /*1190*/  @!P1 SEL R3, R16, R3, !P0 ;  /* 0x0000000310039207 */ /* 0x000fc60004000000 */
[----:B------:R-:W-:Y:S02]  /*11a0*/  IMAD R7, R4, R7, R14 ;  /* 0x0000000704077224 */ /* 0x000fe400078e020e */
[--C-:B------:R-:W-:Y:S02]  /*11b0*/  @!P1 IMAD.IADD R6, R6, 0x1, -R3.reuse ;  /* 0x0000000106069824 */ /* 0x100fe400078e0a03 */
[----:B------:R-:W-:Y:S01]  /*11c0*/  @!P1 IMAD R3, R2, R12, R3 ;  /* 0x0000000c02039224 */ /* 0x000fe200078e0203 */
[----:B------:R-:W-:Y:S01]  /*11d0*/  IADD3 R2, PT, PT, -R16, RZ, RZ ;  /* 0x000000ff10027210 */ /* 0x000fe20007ffe1ff */
[----:B------:R-:W-:Y:S02]  /*11e0*/  @!P1 IMAD R5, R6, R10, R16 ;  /* 0x0000000a06059224 */ /* 0x000fe400078e0210 */
[----:B------:R-:W-:Y:S02]  /*11f0*/  @!P1 IMAD.MOV.U32 R16, RZ, RZ, R3 ;  /* 0x000000ffff109224 */ /* 0x000fe400078e0003 */
[----:B------:R-:W-:-:S02]  /*1200*/  IMAD R2, R9, R2, R15 ;  /* 0x0000000209027224 */ /* 0x000fc400078e020f */
[----:B------:R-:W-:Y:S02]  /*1210*/  IMAD R14, R5, R4, R7 ;  /* 0x00000004050e7224 */ /* 0x000fe400078e0207 */
[----:B------:R-:W-:Y:S02]  /*1220*/  IMAD R15, R16, R9, R2 ;  /* 0x00000009100f7224 */ /* 0x000fe400078e0202 */
.L_x_15:
[----:B------:R-:W1:Y:S01]  /*1230*/  LDCU UR4, c[0x0][0xb30] ;  /* 0x00016600ff0477ac */ /* 0x000e620008000800 */
[----:B------:R-:W2:Y:S08]  /*1240*/  S2UR UR37, SR_CgaCtaId ;  /* 0x00000000002579c3 */ /* 0x000eb00000008800 */
[----:B------:R-:W3:Y:S01]  /*1250*/  LDC R26, c[0x0][0xb24] ;  /* 0x0002c900ff1a7b82 */ /* 0x000ee20000000800 */
[----:B-1----:R-:W-:-:S09]  /*1260*/  UISETP.NE.AND UP1, UPT, UR4, 0x1, UPT ;  /* 0x000000010400788c */ /* 0x002fd2000bf25270 */
[----:B--2---:R-:W-:Y:S05]  /*1270*/  BRA.U UP1, `(.L_x_16) ;  /* 0x0000000101407547 */ /* 0x004fea000b800000 */
[----:B------:R-:W1:Y:S08]  /*1280*/  LDC.64 R4, c[0x0][0xb10] ;  /* 0x0002c400ff047b82 */ /* 0x000e700000000a00 */
[----:B------:R-:W2:Y:S08]  /*1290*/  LDC.64 R2, c[0x0][0xb18] ;  /* 0x0002c600ff027b82 */ /* 0x000eb00000000a00 */
[----:B------:R-:W4:Y:S08]  /*12a0*/  LDC R6, c[0x0][0xb20] ;  /* 0x0002c800ff067b82 */ /* 0x000f300000000800 */
[----:B------:R-:W3:Y:S01]  /*12b0*/  LDC R7, c[0x0][0xb0c] ;  /* 0x0002c300ff077b82 */ /* 0x000ee20000000800 */
[----:B-1----:R-:W-:-:S05]  /*12c0*/  IMAD.HI.U32 R4, R15, R4, RZ ;  /* 0x000000040f047227 */ /* 0x002fca00078e00ff */
[----:B------:R-:W-:Y:S01]  /*12d0*/  SHF.R.U32.HI R4, RZ, R5, R4 ;  /* 0x00000005ff047219 */ /* 0x000fe20000011604 */
[----:B--2---:R-:W-:Y:S01]  /*12e0*/  IMAD.HI.U32 R3, R14, R3, RZ ;  /* 0x000000030e037227 */ /* 0x004fe200078e00ff */
[----:B------:R-:W-:-:S04]  /*12f0*/  ISETP.NE.AND P0, PT, R2, 0x1, PT ;  /* 0x000000010200780c */ /* 0x000fc80003f05270 */
[----:B----4-:R-:W-:-:S04]  /*1300*/  SHF.R.U32.HI R3, RZ, R6, R3 ;  /* 0x00000006ff037219 */ /* 0x010fc80000011603 */
[----:B------:R-:W-:Y:S02]  /*1310*/  SEL R3, R14, R3, !P0 ;  /* 0x000000030e037207 */ /* 0x000fe40004000000 */
[----:B---3--:R-:W-:-:S04]  /*1320*/  ISETP.NE.AND P1, PT, R7, 0x1, PT ;  /* 0x000000010700780c */ /* 0x008fc80003f25270 */
[----:B------:R-:W-:-:S05]  /*1330*/  SEL R4, R15, R4, !P1 ;  /* 0x000000040f047207 */ /* 0x000fca0004800000 */
[----:B------:R-:W-:Y:S02]  /*1340*/  IMAD.IADD R5, R3, 0x1, -R4 ;  /* 0x0000000103057824 */ /* 0x000fe400078e0a04 */
[----:B------:R-:W-:Y:S02]  /*1350*/  IMAD.IADD R3, R4, 0x1, -R3 ;  /* 0x0000000104037824 */ /* 0x000fe400078e0a03 */
[----:B------:R-:W-:Y:S02]  /*1360*/  IMAD R15, R5, R7, R15 ;  /* 0x00000007050f7224 */ /* 0x000fe400078e020f */
[----:B------:R-:W-:-:S07]  /*1370*/  IMAD R14, R3, R2, R14 ;  /* 0x00000002030e7224 */ /* 0x000fce00078e020e */
.L_x_16:
[----:B------:R-:W-:Y:S01]  /*1380*/  BAR.SYNC.DEFER_BLOCKING 0x0 ;  /* 0x0000000000007b1d */ /* 0x000fe20000010000 */
[----:B------:R-:W-:Y:S01]  /*1390*/  UISETP.NE.AND UP1, UPT, UR8, 0x2, UPT ;  /* 0x000000020800788c */ /* 0x000fe2000bf25270 */
[----:B------:R-:W-:Y:S02]  /*13a0*/  ISETP.NE.OR P5, PT, R0, 0x2, !P5 ;  /* 0x000000020000780c */ /* 0x000fe40006fa5670 */
[----:B------:R-:W-:-:S06]  /*13b0*/  LOP3.LUT R2, R76, 0x1f, RZ, 0xc0, !PT ;  /* 0x0000001f4c027812 */ /* 0x000fcc00078ec0ff */
[----:B------:R-:W-:Y:S05]  /*13c0*/  BRA.U UP1, `(.L_x_17) ;  /* 0x0000001101787547 */ /* 0x000fea000b800000 */
[----:B------:R-:W1:Y:S01]  /*13d0*/  LDCU UR13, c[0x0][0x38c] ;  /* 0x00007180ff0d77ac */ /* 0x000e620008000800 */
[----:B------:R-:W2:Y:S01]  /*13e0*/  LDC R8, c[0x0][0x370] ;  /* 0x0000dc00ff087b82 */ /* 0x000ea20000000800 */
[----:B------:R-:W-:Y:S01]  /*13f0*/  PLOP3.LUT P1, PT, PT, PT, UP2, 0x80, 0x8 ;  /* 0x000000000008781c */ /* 0x000fe20003f2f028 */
[----:B------:R-:W-:Y:S01]  /*1400*/  IMAD.MOV.U32 R17, RZ, RZ, 0x1 ;  /* 0x00000001ff117424 */ /* 0x000fe200078e00ff */
[----:B------:R-:W-:Y:S01]  /*1410*/  ISETP.EQ.OR P4, PT, R2, RZ, P5 ;  /* 0x000000ff0200720c */ /* 0x000fe20002f82670 */
[----:B------:R-:W-:Y:S01]  /*1420*/  IMAD.MOV.U32 R16, RZ, RZ, RZ ;  /* 0x000000ffff107224 */ /* 0x000fe200078e00ff */
[----:B------:R-:W-:Y:S02]  /*1430*/  PLOP3.LUT P1, PT, P1, PT, PT, 0x8, 0x80 ;  /* 0x000000000080781c */ /* 0x000fe40000f2e170 */
[----:B------:R-:W-:Y:S01]  /*1440*/  CS2R R12, SRZ ;  /* 0x00000000000c7805 */ /* 0x000fe2000001ff00 */
[----:B------:R-:W-:Y:S01]  /*1450*/  IMAD.MOV.U32 R11, RZ, RZ, 0x1 ;  /* 0x00000001ff0b7424 */ /* 0x000fe200078e00ff */
[----:B------:R-:W4:Y:S01]  /*1460*/  LDC R0, c[0x0][0x374] ;  /* 0x0000dd00ff007b82 */ /* 0x000f220000000800 */
[----:B------:R-:W2:Y:S01]  /*1470*/  LDCU.64 UR22, c[0x0][0x348] ;  /* 0x00006900ff1677ac */ /* 0x000ea20008000a00 */
[----:B------:R-:W-:Y:S01]  /*1480*/  UMOV UR6, URZ ;  /* 0x000000ff00067c82 */ /* 0x000fe20008000000 */
[----:B-1----:R-:W-:-:S04]  /*1490*/  UIADD3 UR5, UPT, UPT, UR13, 0x1f, URZ ;  /* 0x0000001f0d057890 */ /* 0x002fc8000fffe0ff */
[----:B------:R-:W-:-:S04]  /*14a0*/  USHF.R.S32.HI UR4, URZ, 0x1f, UR5 ;  /* 0x0000001fff047899 */ /* 0x000fc80008011405 */
[----:B------:R-:W-:-:S04]  /*14b0*/  ULEA.HI UR4, UR4, UR5, URZ, 0x5 ;  /* 0x0000000504047291 */ /* 0x000fc8000f8f28ff */
[----:B------:R-:W-:Y:S02]  /*14c0*/  USHF.R.S32.HI UR15, URZ, 0x5, UR4 ;  /* 0x00000005ff0f7899 */ /* 0x000fe40008011404 */
[----:B------:R-:W-:Y:S02]  /*14d0*/  UIADD3 UR4, UPT, UPT, UR13, -0x1, URZ ;  /* 0xffffffff0d047890 */ /* 0x000fe4000fffe0ff */
[----:B------:R-:W-:Y:S02]  /*14e0*/  UISETP.LT.U32.AND UP0, UPT, UR15, 0x5, UPT ;  /* 0x000000050f00788c */ /* 0x000fe4000bf01070 */
[----:B------:R-:W-:Y:S02]  /*14f0*/  UISETP.GE.U32.AND UP1, UPT, UR4, -0x3f, UPT ;  /* 0xffffffc10400788c */ /* 0x000fe4000bf26070 */
[----:B------:R-:W-:Y:S02]  /*1500*/  USEL UR14, UR15, 0x5, UP0 ;  /* 0x000000050f0e7887 */ /* 0x000fe40008000000 */
[----:B------:R-:W-:-:S02]  /*1510*/  UIADD3 UR13, UPT, UPT, UR13, 0x3e, URZ ;  /* 0x0000003e0d0d7890 */ /* 0x000fc4000fffe0ff */
[----:B------:R-:W-:Y:S02]  /*1520*/  UIADD3 UR5, UPT, UPT, UR14, -0x1, URZ ;  /* 0xffffffff0e057890 */ /* 0x000fe4000fffe0ff */
[----:B------:R-:W-:-:S03]  /*1530*/  UIADD3 UR7, UPT, UPT, UR15, -UR14, URZ ;  /* 0x8000000e0f077290 */ /* 0x000fc6000fffe0ff */
[----:B------:R-:W-:-:S04]  /*1540*/  @UP1 UIADD3 UR5, UPT, UPT, UR14, URZ, URZ ;  /* 0x000000ff0e051290 */ /* 0x000fc8000fffe0ff */
[----:B--2---:R-:W-:-:S12]  /*1550*/  UIADD3 UR5, UPT, UPT, UR5, 0x1, URZ ;  /* 0x0000000105057890 */ /* 0x004fd8000fffe0ff */
.L_x_35:
[----:B------:R-:W-:Y:S01]  /*1560*/  UISETP.NE.AND UP0, UPT, UR37, URZ, UPT ;  /* 0x000000ff2500728c */ /* 0x000fe2000bf05270 */
[----:B------:R-:W1:Y:S08]  /*1570*/  S2UR UR37, SR_CgaCtaId ;  /* 0x00000000002579c3 */ /* 0x000e700000008800 */
[----:B------:R-:W-:Y:S05]  /*1580*/  BRA.U UP0, `(.L_x_18) ;  /* 0x0000000100347547 */ /* 0x000fea000b800000 */
[----:B------:R-:W2:Y:S01]  /*1590*/  S2R R2, SR_CgaCtaId ;  /* 0x0000000000027919 */ /* 0x000ea20000008800 */
[----:B------:R-:W-:-:S04]  /*15a0*/  MOV R3, 0x400 ;  /* 0x0000040000037802 */ /* 0x000fc80000000f00 */
[----:B--2---:R-:W-:Y:S02]  /*15b0*/  LEA R2, R2, R3, 0x18 ;  /* 0x0000000302027211 */ /* 0x004fe400078ec0ff */
[----:B------:R-:W-:-:S03]  /*15c0*/  SHF.L.U32 R3, R11, 0x1f, RZ ;  /* 0x0000001f0b037819 */ /* 0x000fc600000006ff */
[----:B------:R-:W-:-:S04]  /*15d0*/  IMAD R2, R12, 0x8, R2 ;  /* 0x000000080c027824 */ /* 0x000fc800078e0202 */
[----:B------:R-:W2:Y:S02]  /*15e0*/  SYNCS.PHASECHK.TRANS64.TRYWAIT P0, [R2+URZ+0x110], R3 ;  /* 0x00011003020075a7 */ /* 0x000ea400080011ff */
[----:B--2---:R-:W-:Y:S05]  /*15f0*/  @!P0 BRA `(.L_x_19) ;  /* 0x0000008400dc8947 */ /* 0x004fea0003800000 */
.L_x_168:
[----:B------:R-:W-:Y:S01]  /*1600*/  VIADD R12, R12, 0x1 ;  /* 0x000000010c0c7836 */ /* 0x000fe20000000000 */
[----:B------:R2:W-:Y:S04]  /*1610*/  SYNCS.ARRIVE.TRANS64.A1T0 RZ, [R2+URZ+0x100], RZ ;  /* 0x000100ff02ff79a7 */ /* 0x0005e800081000ff */
[----:B------:R-:W-:-:S04]  /*1620*/  ISETP.NE.AND P0, PT, R12, 0x2, PT ;  /* 0x000000020c00780c */ /* 0x000fc80003f05270 */
[----:B------:R-:W-:Y:S02]  /*1630*/  SEL R12, R12, RZ, P0 ;  /* 0x000000ff0c0c7207 */ /* 0x000fe40000000000 */
[----:B--2---:R-:W-:-:S04]  /*1640*/  SEL R2, RZ, 0x1, P0 ;  /* 0x00000001ff027807 */ /* 0x004fc80000000000 */
[----:B------:R-:W-:-:S07]  /*1650*/  LOP3.LUT R11, R11, R2, RZ, 0x3c, !PT ;  /* 0x000000020b0b7212 */ /* 0x000fce00078e3cff */
.L_x_18:
[----:B------:R-:W-:Y:S01]  /*1660*/  UMOV UR4, 0x400 ;  /* 0x0000040000047882 */ /* 0x000fe20000000000 */
[----:B------:R-:W-:Y:S01]  /*1670*/  SHF.L.U32 R2, R17, 0x1f, RZ ;  /* 0x0000001f11027819 */ /* 0x000fe200000006ff */
[----:B-1----:R-:W-:Y:S01]  /*1680*/  ULEA UR4, UR37, UR4, 0x18 ;  /* 0x0000000425047291 */ /* 0x002fe2000f8ec0ff */
[----:B------:R-:W-:Y:S01]  /*1690*/  R2UR UR35, R15 ;  /* 0x000000000f2372ca */ /* 0x000fe200000e0000 */
[----:B------:R-:W-:Y:S01]  /*16a0*/  UISETP.GE.U32.AND UP0, UPT, UR13, 0x3f, UPT ;  /* 0x0000003f0d00788c */ /* 0x000fe2000bf06070 */
[----:B------:R-:W-:Y:S01]  /*16b0*/  R2UR UR11, R14 ;  /* 0x000000000e0b72ca */ /* 0x000fe200000e0000 */
[----:B------:R-:W-:Y:S01]  /*16c0*/  ULEA UR8, UR6, UR4, 0x3 ;  /* 0x0000000406087291 */ /* 0x000fe2000f8e18ff */
[----:B------:R-:W-:-:S08]  /*16d0*/  UMOV UR24, URZ ;  /* 0x000000ff00187c82 */ /* 0x000fd00008000000 */
[----:B------:R1:W2:Y:S01]  /*16e0*/  SYNCS.PHASECHK.TRANS64.TRYWAIT P0, [UR8+0x28], R2 ;  /* 0x00002802ff0075a7 */ /* 0x0002a20008001108 */
[----:B------:R-:W-:Y:S02]  /*16f0*/  USHF.L.U32 UR35, UR35, 0x7, URZ ;  /* 0x0000000723237899 */ /* 0x000fe400080006ff */
[----:B------:R-:W-:Y:S01]  /*1700*/  USHF.L.U32 UR11, UR11, 0x7, URZ ;  /* 0x000000070b0b7899 */ /* 0x000fe200080006ff */
[----:B------:R-:W-:Y:S11]  /*1710*/  BRA.U !UP0, `(.L_x_20) ;  /* 0x0000000108a47547 */ /* 0x000ff6000b800000 */
[----:B------:R-:W-:Y:S01]  /*1720*/  UMOV UR16, URZ ;  /* 0x000000ff00107c82 */ /* 0x000fe20008000000 */
[----:B------:R-:W-:-:S05]  /*1730*/  UMOV UR17, UR6 ;  /* 0x0000000600117c82 */ /* 0x000fca0008000000 */
.L_x_25:
[----:B-1----:R-:W-:Y:S01]  /*1740*/  ULEA UR33, UR17, UR4, 0x3 ;  /* 0x0000000411217291 */ /* 0x002fe2000f8e18ff */
[----:B--2---:R-:W-:Y:S01]  /*1750*/  @!P5 MOV R3, 0x8000 ;  /* 0x000080000003d802 */ /* 0x004fe20000000f00 */
[----:B--2---:R-:W-:Y:S10]  /*1760*/  @P0 BRA `(.L_x_21) ;  /* 0x00000000000c0947 */ /* 0x004ff40003800000 */
[----:B------:R-:W-:-:S04]  /*1770*/  SHF.L.U32 R4, R17, 0x1f, RZ ;  /* 0x0000001f11047819 */ /* 0x000fc800000006ff */
[----:B------:R-:W2:Y:S02]  /*1780*/  SYNCS.PHASECHK.TRANS64.TRYWAIT P0, [UR33+0x28], R4 ;  /* 0x00002804ff0075a7 */ /* 0x000ea40008001121 */
[----:B--2---:R-:W-:Y:S05]  /*1790*/  @!P0 BRA `(.L_x_22) ;  /* 0x0000008400888947 */ /* 0x004fea0003800000 */
.L_x_21:
[----:B------:R2:W-:Y:S01]  /*17a0*/  @!P5 SYNCS.ARRIVE.TRANS64 RZ, [UR33], R3 ;  /* 0x00000003ffffd9a7 */ /* 0x0005e20008000021 */
[----:B------:R-:W-:Y:S04]  /*17b0*/  BSSY.RECONVERGENT B0, `(.L_x_23) ;  /* 0x0000003000007945 */ /* 0x000fe80003800200 */
[----:B------:R-:W-:Y:S05]  /*17c0*/  @P4 BRA `(.L_x_24) ;  /* 0x0000000000044947 */ /* 0x000fea0003800000 */
[----:B------:R-:W-:Y:S05]  /*17d0*/  BPT.TRAP 0x1 ;  /* 0x000000040000795c */ /* 0x000fea0000300000 */
.L_x_24:
[----:B------:R-:W-:Y:S05]  /*17e0*/  BSYNC.RECONVERGENT B0 ;  /* 0x0000000000007941 */ /* 0x000fea0003800200 */
.L_x_23:
[----:B------:R-:W-:Y:S02]  /*17f0*/  UIADD3 UR6, UPT, UPT, UR17, 0x1, URZ ;  /* 0x0000000111067890 */ /* 0x000fe4000fffe0ff */
[----:B------:R-:W-:Y:S02]  /*1800*/  UIADD3 UR26, UP1, UPT, UR22, 0x80, URZ ;  /* 0x00000080161a7890 */ /* 0x000fe4000ff3e0ff */
[----:B------:R-:W-:Y:S02]  /*1810*/  UISETP.NE.AND UP0, UPT, UR6, 0x5, UPT ;  /* 0x000000050600788c */ /* 0x000fe4000bf05270 */
[----:B------:R-:W-:Y:S02]  /*1820*/  USHF.L.U32 UR34, UR16, 0x5, URZ ;  /* 0x0000000510227899 */ /* 0x000fe400080006ff */
[----:B------:R-:W-:Y:S02]  /*1830*/  USEL UR9, URZ, 0x1, UP0 ;  /* 0x00000001ff097887 */ /* 0x000fe40008000000 */
[----:B------:R-:W-:-:S02]  /*1840*/  USEL UR6, UR6, URZ, UP0 ;  /* 0x000000ff06067287 */ /* 0x000fc40008000000 */
[----:B------:R-:W-:Y:S02]  /*1850*/  UIADD3 UR20, UP0, UPT, UR22, 0x180, URZ ;  /* 0x0000018016147890 */ /* 0x000fe4000ff1e0ff */
[----:B------:R-:W-:Y:S01]  /*1860*/  ULEA UR8, UR6, UR4, 0x3 ;  /* 0x0000000406087291 */ /* 0x000fe2000f8e18ff */
[----:B------:R-:W-:Y:S01]  /*1870*/  LOP3.LUT R17, R17, UR9, RZ, 0x3c, !PT ;  /* 0x0000000911117c12 */ /* 0x000fe2000f8e3cff */
[----:B------:R-:W-:Y:S02]  /*1880*/  UIADD3.X UR27, UPT, UPT, URZ, UR23, URZ, UP1, !UPT ;  /* 0x00000017ff1b7290 */ /* 0x000fe40008ffe4ff */
[----:B------:R-:W-:Y:S01]  /*1890*/  UIADD3.X UR21, UPT, UPT, URZ, UR23, URZ, UP0, !UPT ;  /* 0x00000017ff157290 */ /* 0x000fe200087fe4ff */
[----:B-1----:R-:W-:Y:S01]  /*18a0*/  SHF.L.U32 R2, R17, 0x1f, RZ ;  /* 0x0000001f11027819 */ /* 0x002fe200000006ff */
[----:B------:R-:W-:Y:S01]  /*18b0*/  UMOV UR18, 0x0 ;  /* 0x0000000000127882 */ /* 0x000fe20000000000 */
[----:B------:R-:W-:Y:S01]  /*18c0*/  UMOV UR19, 0x10000000 ;  /* 0x1000000000137882 */ /* 0x000fe20000000000 */
[----:B------:R-:W-:Y:S01]  /*18d0*/  UMOV UR12, UR36 ;  /* 0x00000024000c7c82 */ /* 0x000fe20008000000 */
[----:B------:R1:W1:Y:S01]  /*18e0*/  SYNCS.PHASECHK.TRANS64.TRYWAIT P0, [UR8+0x28], R2 ;  /* 0x00002802ff0075a7 */ /* 0x0002620008001108 */
[----:B------:R-:W-:Y:S01]  /*18f0*/  ULEA UR8, UR17, UR4, 0xe ;  /* 0x0000000411087291 */ /* 0x000fe2000f8e70ff */
[----:B------:R-:W-:Y:S01]  /*1900*/  UMOV UR9, UR33 ;  /* 0x0000002100097c82 */ /* 0x000fe20008000000 */
[----:B------:R-:W-:-:S02]  /*1910*/  UMOV UR10, UR34 ;  /* 0x00000022000a7c82 */ /* 0x000fc40008000000 */
[----:B------:R-:W-:Y:S02]  /*1920*/  UIADD3 UR32, UPT, UPT, UR8, 0x8400, URZ ;  /* 0x0000840008207890 */ /* 0x000fe4000fffe0ff */
[----:B------:R-:W-:Y:S02]  /*1930*/  UIADD3 UR8, UPT, UPT, UR8, 0x1c400, URZ ;  /* 0x0001c40008087890 */ /* 0x000fe4000fffe0ff */
[----:B------:R-:W-:Y:S01]  /*1940*/  UIADD3 UR16, UPT, UPT, UR16, 0x1, URZ ;  /* 0x0000000110107890 */ /* 0x000fe2000fffe0ff */
[----:B------:R-:W-:Y:S01]  /*1950*/  UMOV UR24, UR5 ;  /* 0x0000000500187c82 */ /* 0x000fe20008000000 */
[----:B------:R-:W-:Y:S02]  /*1960*/  UMOV UR17, UR6 ;  /* 0x0000000600117c82 */ /* 0x000fe40008000000 */
[----:B------:R-:W-:Y:S01]  /*1970*/  UISETP.NE.AND UP0, UPT, UR16, UR5, UPT ;  /* 0x000000051000728c */ /* 0x000fe2000bf05270 */
[----:B------:R1:W-:Y:S02]  /*1980*/  UTMALDG.3D [UR32], [UR26], desc[UR18] ;  /* 0x000012201a0075b4 */ /* 0x0003e40008011000 */
[----:B------:R1:W-:Y:S06]  /*1990*/  UTMALDG.3D [UR8], [UR20], desc[UR18] ;  /* 0x00001208140075b4 */ /* 0x0003ec0008011000 */
[----:B------:R-:W-:Y:S05]  /*19a0*/  BRA.U UP0, `(.L_x_25) ;  /* 0xfffffffd00647547 */ /* 0x000fea000b83ffff */
.L_x_20:
[----:B-1----:R-:W-:Y:S01]  /*19b0*/  ULEA UR8, UR6, UR4, 0x3 ;  /* 0x0000000406087291 */ /* 0x002fe2000f8e18ff */
[----:B------:R-:W-:Y:S01]  /*19c0*/  SHF.L.U32 R2, R17, 0x1f, RZ ;  /* 0x0000001f11027819 */ /* 0x000fe200000006ff */
[----:B------:R-:W-:Y:S01]  /*19d0*/  @!P1 SYNCS.ARRIVE.TRANS64.A1T0 RZ, [UR4+0x98], RZ ;  /* 0x000098ffffff99a7 */ /* 0x000fe20008100004 */
[----:B------:R-:W-:-:S06]  /*19e0*/  UISETP.GT.AND UP0, UPT, UR15, UR14, UPT ;  /* 0x0000000e0f00728c */ /* 0x000fcc000bf04270 */
[----:B--2---:R1:W2:Y:S03]  /*19f0*/  SYNCS.PHASECHK.TRANS64.TRYWAIT P0, [UR8+0x28], R2 ;  /* 0x00002802ff0075a7 */ /* 0x0042a60008001108 */
[----:B------:R-:W-:Y:S05]  /*1a00*/  BRA.U !UP0, `(.L_x_26) ;  /* 0x0000000108a87547 */ /* 0x000fea000b800000 */
[----:B------:R-:W-:Y:S01]  /*1a10*/  UIADD3 UR21, UPT, UPT, UR7, UR24, URZ ;  /* 0x0000001807157290 */ /* 0x000fe2000fffe0ff */
[----:B------:R-:W-:-:S11]  /*1a20*/  UMOV UR25, UR6 ;  /* 0x0000000600197c82 */ /* 0x000fd60008000000 */
.L_x_31:
[----:B-1----:R-:W-:Y:S01]  /*1a30*/  ULEA UR17, UR25, UR4, 0x3 ;  /* 0x0000000419117291 */ /* 0x002fe2000f8e18ff */
[----:B--2---:R-:W-:Y:S01]  /*1a40*/  @!P5 MOV R3, 0x8000 ;  /* 0x000080000003d802 */ /* 0x004fe20000000f00 */
[----:B--2---:R-:W-:Y:S10]  /*1a50*/  @P0 BRA `(.L_x_27) ;  /* 0x00000000000c0947 */ /* 0x004ff40003800000 */
[----:B------:R-:W-:-:S04]  /*1a60*/  SHF.L.U32 R4, R17, 0x1f, RZ ;  /* 0x0000001f11047819 */ /* 0x000fc800000006ff */
[----:B------:R-:W2:Y:S02]  /*1a70*/  SYNCS.PHASECHK.TRANS64.TRYWAIT P0, [UR17+0x28], R4 ;  /* 0x00002804ff0075a7 */ /* 0x000ea40008001111 */
[----:B--2---:R-:W-:Y:S05]  /*1a80*/  @!P0 BRA `(.L_x_28) ;  /* 0x0000008000e48947 */ /* 0x004fea0003800000 */
.L_x_27:
[----:B------:R2:W-:Y:S01]  /*1a90*/  @!P5 SYNCS.ARRIVE.TRANS64 RZ, [UR17], R3 ;  /* 0x00000003ffffd9a7 */ /* 0x0005e20008000011 */
[----:B------:R-:W-:Y:S04]  /*1aa0*/  BSSY.RECONVERGENT B0, `(.L_x_29) ;  /* 0x0000003000007945 */ /* 0x000fe80003800200 */
[----:B------:R-:W-:Y:S05]  /*1ab0*/  @P4 BRA `(.L_x_30) ;  /* 0x0000000000044947 */ /* 0x000fea0003800000 */
[----:B------:R-:W-:Y:S05]  /*1ac0*/  BPT.TRAP 0x1 ;  /* 0x000000040000795c */ /* 0x000fea0000300000 */
.L_x_30:
[----:B------:R-:W-:Y:S05]  /*1ad0*/  BSYNC.RECONVERGENT B0 ;  /* 0x0000000000007941 */ /* 0x000fea0003800200 */
.L_x_29:
        /* <DEDUP_REMOVED lines=20> */
[----:B------:R-:W-:Y:S01]  /*1c20*/  UIADD3 UR8, UPT, UPT, UR8, 0x1c400, URZ ;  /* 0x0001c40008087890 */ /* 0x000fe2000fffe0ff */
[----:B------:R-:W-:Y:S01]  /*1c30*/  UMOV UR9, UR17 ;  /* 0x0000001100097c82 */ /* 0x000fe20008000000 */
[----:B------:R-:W-:Y:S01]  /*1c40*/  UMOV UR10, UR18 ;  /* 0x00000012000a7c82 */ /* 0x000fe20008000000 */
[----:B------:R-:W-:Y:S01]  /*1c50*/  UIADD3 UR24, UPT, UPT, UR24, 0x1, URZ ;  /* 0x0000000118187890 */ /* 0x000fe2000fffe0ff */
[----:B------:R-:W-:-:S03]  /*1c60*/  UMOV UR25, UR6 ;  /* 0x0000000600197c82 */ /* 0x000fc60008000000 */
[----:B------:R1:W-:Y:S01]  /*1c70*/  UTMALDG.3D [UR16], [UR30], desc[UR26] ;  /* 0x00001a101e0075b4 */ /* 0x0003e20008011000 */
[----:B------:R-:W-:Y:S01]  /*1c80*/  UISETP.NE.AND UP0, UPT, UR24, UR21, UPT ;  /* 0x000000151800728c */ /* 0x000fe2000bf05270 */
[----:B------:R1:W-:Y:S08]  /*1c90*/  UTMALDG.3D [UR8], [UR28], desc[UR26] ;  /* 0x00001a081c0075b4 */ /* 0x0003f00008011000 */
[----:B------:R-:W-:Y:S05]  /*1ca0*/  BRA.U UP0, `(.L_x_31) ;  /* 0xfffffffd00607547 */ /* 0x000fea000b83ffff */
.L_x_26:
[C---:B-1----:R-:W-:Y:S01]  /*1cb0*/  LEA R2, R16.reuse, UR4, 0x3 ;  /* 0x0000000410027c11 */ /* 0x042fe2000f8e18ff */
[----:B------:R-:W-:Y:S01]  /*1cc0*/  NOP ;  /* 0x0000000000007918 */ /* 0x000fe20000000000 */
[----:B--2---:R-:W-:Y:S02]  /*1cd0*/  SHF.L.U32 R3, R13, 0x1f, RZ ;  /* 0x0000001f0d037819 */ /* 0x004fe400000006ff */
[----:B------:R-:W-:Y:S02]  /*1ce0*/  LEA R4, R16, UR4, 0x4 ;  /* 0x0000000410047c11 */ /* 0x000fe4000f8e20ff */
[----:B------:R-:W1:Y:S02]  /*1cf0*/  SYNCS.PHASECHK.TRANS64.TRYWAIT P0, [R2+URZ+0xa0], R3 ;  /* 0x0000a003020075a7 */ /* 0x000e6400080011ff */
[----:B-1----:R-:W-:Y:S05]  /*1d00*/  @!P0 BRA `(.L_x_32) ;  /* 0x00000080005c8947 */ /* 0x002fea0003800000 */
.L_x_171:
[----:B------:R-:W2:Y:S01]  /*1d10*/  LDS.128 R4, [R4+0x130] ;  /* 0x0001300004047984 */ /* 0x000ea20000000c00 */
[----:B---3--:R-:W-:Y:S01]  /*1d20*/  ISETP.GE.AND P0, PT, R26, 0x1, PT ;  /* 0x000000011a00780c */ /* 0x008fe20003f06270 */
[----:B-1----:R-:W-:Y:S01]  /*1d30*/  VIADD R2, R2, 0xb0 ;  /* 0x000000b002027836 */ /* 0x002fe20000000000 */
[----:B------:R-:W-:Y:S01]  /*1d40*/  @!PT LDS RZ, [RZ] ;  /* 0x00000000fffff984 */ /* 0x000fe20000000800 */
[----:B------:R-:W-:Y:S01]  /*1d50*/  @!PT LDS RZ, [RZ] ;  /* 0x00000000fffff984 */ /* 0x000fe20000000800 */
[----:B------:R-:W-:Y:S01]  /*1d60*/  @!PT LDS RZ, [RZ] ;  /* 0x00000000fffff984 */ /* 0x000fe20000000800 */
[----:B------:R-:W-:Y:S01]  /*1d70*/  @!PT LDS RZ, [RZ] ;  /* 0x00000000fffff984 */ /* 0x000fe20000000800 */
[----:B------:R1:W-:Y:S06]  /*1d80*/  MEMBAR.ALL.CTA ;  /* 0x0000000000007992 */ /* 0x0003ec0000008000 */
[----:B-1----:R-:W1:Y:S01]  /*1d90*/  FENCE.VIEW.ASYNC.S ;  /* 0x00000000000073c6 */ /* 0x002e620000000000 */
[----:B------:R-:W-:-:S04]  /*1da0*/  PRMT R2, RZ, 0x654, R2 ;  /* 0x00000654ff027816 */ /* 0x000fc80000000002 */
[----:B-1----:R1:W-:Y:S01]  /*1db0*/  SYNCS.ARRIVE.TRANS64.RED.A1T0 RZ, [R2+URZ], RZ ;  /* 0x000000ff02ff79a7 */ /* 0x0023e200081004ff */
[----:B--2---:R-:W-:-:S13]  /*1dc0*/  LOP3.LUT P2, RZ, R6, 0x1, RZ, 0xc0, !PT ;  /* 0x0000000106ff7812 */ /* 0x004fda000784c0ff */
[----:B------:R-:W-:Y:S01]  /*1dd0*/  @P2 SHF.R.U32.HI R3, RZ, 0x10, R5 ;  /* 0x00000010ff032819 */ /* 0x000fe20000011605 */
[----:B------:R-:W-:Y:S01]  /*1de0*/  VOTEU.ANY UP0, P2 ;  /* 0x0000000000ff7886 */ /* 0x000fe20001000100 */
[----:B------:R-:W-:Y:S02]  /*1df0*/  @P2 MOV R10, R4 ;  /* 0x00000004000a2202 */ /* 0x000fe40000000f00 */
[----:B------:R-:W-:Y:S02]  /*1e00*/  @P2 R2UR.BROADCAST UR8, R3 ;  /* 0x00000000030822ca */ /* 0x000fe400008e0000 */
[----:B------:R-:W-:-:S11]  /*1e10*/  @P2 LOP3.LUT R9, R5, 0xffff, RZ, 0xc0, !PT ;  /* 0x0000ffff05092812 */ /* 0x000fd600078ec0ff */
[----:B------:R-:W-:Y:S01]  /*1e20*/  @UP0 UMOV UR36, UR8 ;  /* 0x0000000800240c82 */ /* 0x000fe20008000000 */
[----:B-1----:R-:W-:Y:S05]  /*1e30*/  @!P0 BRA `(.L_x_33) ;  /* 0x0000000000b88947 */ /* 0x002fea0003800000 */
[----:B------:R-:W4:Y:S01]  /*1e40*/  LDC.64 R4, c[0x0][0xb18] ;  /* 0x0002c600ff047b82 */ /* 0x000f220000000a00 */
[----:B------:R-:W-:-:S07]  /*1e50*/  ISETP.NE.AND P3, PT, R26, 0x1, PT ;  /* 0x000000011a00780c */ /* 0x000fce0003f65270 */
[----:B------:R-:W1:Y:S08]  /*1e60*/  LDC.64 R6, c[0x0][0xb10] ;  /* 0x0002c400ff067b82 */ /* 0x000e700000000a00 */
[----:B------:R-:W2:Y:S08]  /*1e70*/  LDC R14, c[0x0][0xb20] ;  /* 0x0002c800ff0e7b82 */ /* 0x000eb00000000800 */
[----:B------:R-:W3:Y:S01]  /*1e80*/  LDC R15, c[0x0][0xb0c] ;  /* 0x0002c300ff0f7b82 */ /* 0x000ee20000000800 */
[----:B----4-:R-:W-:Y:S01]  /*1e90*/  IMAD.HI.U32 R19, R0, R5, RZ ;  /* 0x0000000500137227 */ /* 0x010fe200078e00ff */
[----:B------:R-:W-:-:S03]  /*1ea0*/  ISETP.NE.AND P0, PT, R4, 0x1, PT ;  /* 0x000000010400780c */ /* 0x000fc60003f05270 */
[----:B------:R-:W-:-:S03]  /*1eb0*/  IMAD.HI.U32 R5, R9, R5, RZ ;  /* 0x0000000509057227 */ /* 0x000fc600078e00ff */
[----:B------:R-:W4:Y:S01]  /*1ec0*/  LDC.64 R2, c[0x0][0xb28] ;  /* 0x0002ca00ff027b82 */ /* 0x000f220000000a00 */
[----:B-1----:R-:W-:-:S04]  /*1ed0*/  IMAD.HI.U32 R20, R8, R6, RZ ;  /* 0x0000000608147227 */ /* 0x002fc800078e00ff */
[----:B------:R-:W-:Y:S01]  /*1ee0*/  IMAD.HI.U32 R21, R10, R6, RZ ;  /* 0x000000060a157227 */ /* 0x000fe200078e00ff */
[----:B------:R-:W-:Y:S02]  /*1ef0*/  SHF.R.U32.HI R20, RZ, R7, R20 ;  /* 0x00000007ff147219 */ /* 0x000fe40000011614 */
[-C--:B--2---:R-:W-:Y:S02]  /*1f00*/  SHF.R.U32.HI R19, RZ, R14.reuse, R19 ;  /* 0x0000000eff137219 */ /* 0x084fe40000011613 */
[----:B------:R-:W-:Y:S02]  /*1f10*/  SHF.R.U32.HI R5, RZ, R14, R5 ;  /* 0x0000000eff057219 */ /* 0x000fe40000011605 */
[----:B------:R-:W-:Y:S02]  /*1f20*/  SEL R19, R0, R19, !P0 ;  /* 0x0000001300137207 */ /* 0x000fe40004000000 */
[----:B------:R-:W-:Y:S02]  /*1f30*/  SHF.R.U32.HI R21, RZ, R7, R21 ;  /* 0x00000007ff157219 */ /* 0x000fe40000011615 */
[----:B---3--:R-:W-:-:S02]  /*1f40*/  ISETP.NE.AND P1, PT, R15, 0x1, PT ;  /* 0x000000010f00780c */ /* 0x008fc40003f25270 */
[----:B------:R-:W-:Y:S02]  /*1f50*/  SEL R5, R9, R5, !P0 ;  /* 0x0000000509057207 */ /* 0x000fe40004000000 */
[----:B------:R-:W-:Y:S02]  /*1f60*/  SEL R20, R8, R20, !P1 ;  /* 0x0000001408147207 */ /* 0x000fe40004800000 */
[----:B------:R-:W-:Y:S01]  /*1f70*/  SEL R21, R10, R21, !P1 ;  /* 0x000000150a157207 */ /* 0x000fe20004800000 */
[----:B----4-:R-:W-:-:S04]  /*1f80*/  IMAD.HI.U32 R18, R19, R2, RZ ;  /* 0x0000000213127227 */ /* 0x010fc800078e00ff */
        /* <DEDUP_REMOVED lines=10> */
[----:B------:R-:W-:-:S04]  /*2030*/  @!P0 IMAD.HI.U32 R7, R21, R2, RZ ;  /* 0x0000000215078227 */ /* 0x000fc800078e00ff */
[----:B------:R-:W-:Y:S01]  /*2040*/  IMAD.MOV R2, RZ, RZ, -R6 ;  /* 0x000000ffff027224 */ /* 0x000fe200078e0a06 */
[----:B------:R-:W-:Y:S02]  /*2050*/  @!P0 SHF.R.U32.HI R3, RZ, R3, R7 ;  /* 0x00000003ff038219 */ /* 0x000fe40000011607 */
[----:B------:R-:W-:Y:S01]  /*2060*/  IADD3 R7, PT, PT, -R5, RZ, RZ ;  /* 0x000000ff05077210 */ /* 0x000fe20007ffe1ff */
[----:B------:R-:W-:Y:S01]  /*2070*/  IMAD R2, R26, R2, R5 ;  /* 0x000000021a027224 */ /* 0x000fe200078e0205 */
        /* <DEDUP_REMOVED lines=10> */
.L_x_33:
[----:B------:R-:W1:Y:S02]  /*2120*/  LDCU UR8, c[0x0][0xb30] ;  /* 0x00016600ff0877ac */ /* 0x000e640008000800 */
[----:B-1----:R-:W-:-:S09]  /*2130*/  UISETP.NE.AND UP0, UPT, UR8, 0x1, UPT ;  /* 0x000000010800788c */ /* 0x002fd2000bf05270 */
[----:B------:R-:W-:Y:S05]  /*2140*/  BRA.U UP0, `(.L_x_34) ;  /* 0x0000000100407547 */ /* 0x000fea000b800000 */
[----:B------:R-:W1:Y:S08]  /*2150*/  LDC.64 R4, c[0x0][0xb10] ;  /* 0x0002c400ff047b82 */ /* 0x000e700000000a00 */
[----:B------:R-:W2:Y:S08]  /*2160*/  LDC.64 R2, c[0x0][0xb18] ;  /* 0x0002c600ff027b82 */ /* 0x000eb00000000a00 */
[----:B------:R-:W3:Y:S08]  /*2170*/  LDC R6, c[0x0][0xb20] ;  /* 0x0002c800ff067b82 */ /* 0x000ef00000000800 */
[----:B------:R-:W4:Y:S01]  /*2180*/  LDC R7, c[0x0][0xb0c] ;  /* 0x0002c300ff077b82 */ /* 0x000f220000000800 */
[----:B-1----:R-:W-:-:S05]  /*2190*/  IMAD.HI.U32 R4, R10, R4, RZ ;  /* 0x000000040a047227 */ /* 0x002fca00078e00ff */
[----:B------:R-:W-:Y:S01]  /*21a0*/  SHF.R.U32.HI R4, RZ, R5, R4 ;  /* 0x00000005ff047219 */ /* 0x000fe20000011604 */
[----:B--2---:R-:W-:Y:S01]  /*21b0*/  IMAD.HI.U32 R3, R9, R3, RZ ;  /* 0x0000000309037227 */ /* 0x004fe200078e00ff */
[----:B------:R-:W-:-:S04]  /*21c0*/  ISETP.NE.AND P0, PT, R2, 0x1, PT ;  /* 0x000000010200780c */ /* 0x000fc80003f05270 */
[----:B---3--:R-:W-:-:S04]  /*21d0*/  SHF.R.U32.HI R3, RZ, R6, R3 ;  /* 0x00000006ff037219 */ /* 0x008fc80000011603 */
[----:B------:R-:W-:Y:S02]  /*21e0*/  SEL R3, R9, R3, !P0 ;  /* 0x0000000309037207 */ /* 0x000fe40004000000 */
[----:B----4-:R-:W-:-:S04]  /*21f0*/  ISETP.NE.AND P1, PT, R7, 0x1, PT ;  /* 0x000000010700780c */ /* 0x010fc80003f25270 */
[----:B------:R-:W-:-:S05]  /*2200*/  SEL R4, R10, R4, !P1 ;  /* 0x000000040a047207 */ /* 0x000fca0004800000 */
[----:B------:R-:W-:Y:S02]  /*2210*/  IMAD.IADD R5, R3, 0x1, -R4 ;  /* 0x0000000103057824 */ /* 0x000fe400078e0a04 */
[----:B------:R-:W-:Y:S02]  /*2220*/  IMAD.IADD R3, R4, 0x1, -R3 ;  /* 0x0000000104037824 */ /* 0x000fe400078e0a03 */
[----:B------:R-:W-:Y:S02]  /*2230*/  IMAD R10, R5, R7, R10 ;  /* 0x00000007050a7224 */ /* 0x000fe400078e020a */
[----:B------:R-:W-:-:S07]  /*2240*/  IMAD R9, R3, R2, R9 ;  /* 0x0000000203097224 */ /* 0x000fce00078e0209 */
.L_x_34:
[----:B------:R-:W-:Y:S01]  /*2250*/  VIADD R16, R16, 0x1 ;  /* 0x0000000110107836 */ /* 0x000fe20000000000 */
[----:B------:R-:W-:Y:S01]  /*2260*/  PLOP3.LUT P1, PT, PT, PT, PT, 0x80, 0x8 ;  /* 0x000000000008781c */ /* 0x000fe20003f2f070 */
[----:B------:R-:W-:Y:S02]  /*2270*/  IMAD.IADD R15, R10, 0x1, R63 ;  /* 0x000000010a0f7824 */ /* 0x000fe400078e023f */
[----:B------:R-:W-:Y:S01]  /*2280*/  IMAD.IADD R14, R9, 0x1, R62 ;  /* 0x00000001090e7824 */ /* 0x000fe200078e023e */
[----:B------:R-:W-:-:S04]  /*2290*/  ISETP.NE.AND P0, PT, R16, 0x2, PT ;  /* 0x000000021000780c */ /* 0x000fc80003f05270 */
[----:B------:R-:W-:Y:S02]  /*22a0*/  SEL R2, RZ, 0x1, P0 ;  /* 0x00000001ff027807 */ /* 0x000fe40000000000 */
[----:B------:R-:W-:Y:S02]  /*22b0*/  SEL R16, R16, RZ, P0 ;  /* 0x000000ff10107207 */ /* 0x000fe40000000000 */
[----:B------:R-:W-:Y:S01]  /*22c0*/  LOP3.LUT R13, R13, R2, RZ, 0x3c, !PT ;  /* 0x000000020d0d7212 */ /* 0x000fe200078e3cff */
[----:B------:R-:W-:Y:S06]  /*22d0*/  @P2 BRA `(.L_x_35) ;  /* 0xfffffff000a02947 */ /* 0x000fec000383ffff */
[----:B------:R-:W-:Y:S01]  /*22e0*/  UIADD3 UR4, UPT, UPT, UR4, 0x28, URZ ;  /* 0x0000002804047890 */ /* 0x000fe2000fffe0ff */
[----:B------:R-:W-:-:S03]  /*22f0*/  SHF.L.U32 R2, R17, 0x1f, RZ ;  /* 0x0000001f11027819 */ /* 0x000fc600000006ff */
[----:B------:R-:W-:-:S09]  /*2300*/  ULEA UR5, UR6, UR4, 0x3 ;  /* 0x0000000406057291 */ /* 0x000fd2000f8e18ff */
[----:B------:R-:W1:Y:S02]  /*2310*/  SYNCS.PHASECHK.TRANS64.TRYWAIT P0, [UR5], R2 ;  /* 0x00000002ff0075a7 */ /* 0x000e640008001105 */
[----:B-1----:R-:W-:Y:S05]  /*2320*/  @!P0 BRA `(.L_x_36) ;  /* 0x0000007800e88947 */ /* 0x002fea0003800000 */
.L_x_173:
[----:B------:R-:W-:-:S04]  /*2330*/  UIADD3 UR6, UPT, UPT, UR6, 0x1, URZ ;  /* 0x0000000106067890 */ /* 0x000fc8000fffe0ff */
[----:B------:R-:W-:-:S04]  /*2340*/  UISETP.NE.AND UP0, UPT, UR6, 0x5, UPT ;  /* 0x000000050600788c */ /* 0x000fc8000bf05270 */
[----:B------:R-:W-:Y:S02]  /*2350*/  USEL UR7, URZ, 0x1, UP0 ;  /* 0x00000001ff077887 */ /* 0x000fe40008000000 */
[----:B------:R-:W-:-:S04]  /*2360*/  USEL UR6, UR6, URZ, UP0 ;  /* 0x000000ff06067287 */ /* 0x000fc80008000000 */
[----:B------:R-:W-:Y:S01]  /*2370*/  ULEA UR5, UR6, UR4, 0x3 ;  /* 0x0000000406057291 */ /* 0x000fe2000f8e18ff */
[----:B-1----:R-:W-:-:S04]  /*2380*/  LOP3.LUT R2, R17, UR7, RZ, 0x3c, !PT ;  /* 0x0000000711027c12 */ /* 0x002fc8000f8e3cff */
[----:B------:R-:W-:-:S04]  /*2390*/  SHF.L.U32 R3, R2, 0x1f, RZ ;  /* 0x0000001f02037819 */ /* 0x000fc800000006ff */
[----:B------:R-:W1:Y:S02]  /*23a0*/  SYNCS.PHASECHK.TRANS64.TRYWAIT P0, [UR5], R3 ;  /* 0x00000003ff0075a7 */ /* 0x000e640008001105 */
[----:B-1----:R-:W-:Y:S05]  /*23b0*/  @!P0 BRA `(.L_x_37) ;  /* 0x0000007800dc8947 */ /* 0x002fea0003800000 */
.L_x_175:
[----:B------:R-:W-:-:S04]  /*23c0*/  UIADD3 UR6, UPT, UPT, UR6, 0x1, URZ ;  /* 0x0000000106067890 */ /* 0x000fc8000fffe0ff */
[----:B------:R-:W-:-:S04]  /*23d0*/  UISETP.NE.AND UP0, UPT, UR6, 0x5, UPT ;  /* 0x000000050600788c */ /* 0x000fc8000bf05270 */
[----:B------:R-:W-:Y:S02]  /*23e0*/  USEL UR7, URZ, 0x1, UP0 ;  /* 0x00000001ff077887 */ /* 0x000fe40008000000 */
[----:B------:R-:W-:-:S04]  /*23f0*/  USEL UR6, UR6, URZ, UP0 ;  /* 0x000000ff06067287 */ /* 0x000fc80008000000 */
[----:B------:R-:W-:Y:S01]  /*2400*/  ULEA UR5, UR6, UR4, 0x3 ;  /* 0x0000000406057291 */ /* 0x000fe2000f8e18ff */
[----:B------:R-:W-:-:S04]  /*2410*/  LOP3.LUT R2, R2, UR7, RZ, 0x3c, !PT ;  /* 0x0000000702027c12 */ /* 0x000fc8000f8e3cff */
[----:B-1----:R-:W-:-:S04]  /*2420*/  SHF.L.U32 R3, R2, 0x1f, RZ ;  /* 0x0000001f02037819 */ /* 0x002fc800000006ff */
[----:B------:R-:W1:Y:S02]  /*2430*/  SYNCS.PHASECHK.TRANS64.TRYWAIT P0, [UR5], R3 ;  /* 0x00000003ff0075a7 */ /* 0x000e640008001105 */
[----:B-1----:R-:W-:Y:S05]  /*2440*/  @!P0 BRA `(.L_x_38) ;  /* 0x0000007800d08947 */ /* 0x002fea0003800000 */
.L_x_177:
        /* <DEDUP_REMOVED lines=9> */
.L_x_179:
[----:B------:R-:W-:-:S04]  /*24e0*/  UIADD3 UR6, UPT, UPT, UR6, 0x1, URZ ;  /* 0x0000000106067890 */ /* 0x000fc8000fffe0ff */
[----:B------:R-:W-:-:S04]  /*24f0*/  UISETP.NE.AND UP0, UPT, UR6, 0x5, UPT ;  /* 0x000000050600788c */ /* 0x000fc8000bf05270 */
[----:B------:R-:W-:Y:S02]  /*2500*/  USEL UR5, URZ, 0x1, UP0 ;  /* 0x00000001ff057887 */ /* 0x000fe40008000000 */
[----:B------:R-:W-:-:S04]  /*2510*/  USEL UR6, UR6, URZ, UP0 ;  /* 0x000000ff06067287 */ /* 0x000fc80008000000 */
[----:B------:R-:W-:Y:S01]  /*2520*/  ULEA UR6, UR6, UR4, 0x3 ;  /* 0x0000000406067291 */ /* 0x000fe2000f8e18ff */
[----:B------:R-:W-:-:S04]  /*2530*/  LOP3.LUT R2, R2, UR5, RZ, 0x3c, !PT ;  /* 0x0000000502027c12 */ /* 0x000fc8000f8e3cff */
[----:B------:R-:W-:Y:S01]  /*2540*/  SHF.L.U32 R2, R2, 0x1f, RZ ;  /* 0x0000001f02027819 */ /* 0x000fe200000006ff */
[----:B-1--4-:R-:W-:-:S07]  /*2550*/  IMAD.U32 R0, RZ, RZ, UR6 ;  /* 0x00000006ff007e24 */ /* 0x012fce000f8e00ff */
.L_x_40:
[----:B-1----:R1:W2:Y:S02]  /*2560*/  SYNCS.PHASECHK.TRANS64.TRYWAIT P0, [R0+URZ], R2 ;  /* 0x00000002000075a7 */ /* 0x0022a400080011ff */
[----:B--2---:R-:W-:Y:S05]  /*2570*/  @!P0 NANOSLEEP.SYNCS 0x989680 ;  /* 0x009896800000895d */ /* 0x004fea0003900000 */
[----:B------:R-:W2:Y:S02]  /*2580*/  @!P0 SYNCS.PHASECHK.TRANS64 P0, [R0+URZ], R2 ;  /* 0x00000002000085a7 */ /* 0x000ea400080010ff */
[----:B--2---:R-:W-:Y:S05]  /*2590*/  @P0 EXIT ;  /* 0x000000000000094d */ /* 0x004fea0003800000 */
[----:B------:R-:W-:Y:S05]  /*25a0*/  BRA `(.L_x_40) ;  /* 0xfffffffc00ec7947 */ /* 0x000fea000383ffff */
.L_x_17:
[----:B------:R-:W-:-:S04]  /*25b0*/  UISETP.NE.AND UP1, UPT, UR37, URZ, UPT ;  /* 0x000000ff2500728c */ /* 0x000fc8000bf25270 */
[----:B------:R-:W-:-:S09]  /*25c0*/  UISETP.NE.OR UP1, UPT, UR8, 0x1, UP1 ;  /* 0x000000010800788c */ /* 0x000fd20008f25670 */
[----:B------:R-:W-:Y:S05]  /*25d0*/  BRA.U UP1, `(.L_x_41) ;  /* 0x0000000501487547 */ /* 0x000fea000b800000 */
[----:B------:R-:W-:Y:S01]  /*25e0*/  ISETP.NE.AND P2, PT, R2, RZ, PT ;  /* 0x000000ff0200720c */ /* 0x000fe20003f45270 */
[----:B------:R-:W-:Y:S01]  /*25f0*/  IMAD.MOV.U32 R12, RZ, RZ, 0x1 ;  /* 0x00000001ff0c7424 */ /* 0x000fe200078e00ff */
[----:B------:R-:W-:Y:S02]  /*2600*/  CS2R R10, SRZ ;  /* 0x00000000000a7805 */ /* 0x000fe4000001ff00 */
[----:B------:R-:W-:Y:S01]  /*2610*/  CS2R R8, SRZ ;  /* 0x0000000000087805 */ /* 0x000fe2000001ff00 */
[----:B------:R-:W-:Y:S01]  /*2620*/  UMOV UR4, 0x400 ;  /* 0x0000040000047882 */ /* 0x000fe20000000000 */
[----:B------:R-:W-:Y:S01]  /*2630*/  UMOV UR6, URZ ;  /* 0x000000ff00067c82 */ /* 0x000fe20008000000 */
[----:B------:R-:W-:-:S12]  /*2640*/  ULEA UR37, UR37, UR4, 0x18 ;  /* 0x0000000425257291 */ /* 0x000fd8000f8ec0ff */
.L_x_45:
[----:B------:R-:W-:Y:S02]  /*2650*/  LEA R0, R8, UR37, 0x3 ;  /* 0x0000002508007c11 */ /* 0x000fe4000f8e18ff */
[----:B------:R-:W-:-:S03]  /*2660*/  SHF.L.U32 R4, R9, 0x1f, RZ ;  /* 0x0000001f09047819 */ /* 0x000fc600000006ff */
[----:B------:R-:W-:Y:S01]  /*2670*/  VIADD R5, R0, 0x110 ;  /* 0x0000011000057836 */ /* 0x000fe20000000000 */
[----:B------:R-:W1:Y:S02]  /*2680*/  SYNCS.PHASECHK.TRANS64.TRYWAIT P0, [R0+URZ+0x100], R4 ;  /* 0x00010004000075a7 */ /* 0x000e6400080011ff */
[----:B-1----:R-:W-:Y:S05]  /*2690*/  @!P0 BRA `(.L_x_42) ;  /* 0x00000078006c8947 */ /* 0x002fea0003800000 */
.L_x_180:
[----:B------:R-:W-:Y:S01]  /*26a0*/  ULEA UR5, UR6, UR37, 0x3 ;  /* 0x0000002506057291 */ /* 0x000fe2000f8e18ff */
[----:B-1----:R-:W-:Y:S01]  /*26b0*/  PRMT R0, RZ, 0x654, R5 ;  /* 0x00000654ff007816 */ /* 0x002fe20000000005 */
[----:B------:R-:W-:Y:S01]  /*26c0*/  @!P2 IMAD.MOV.U32 R4, RZ, RZ, 0x10 ;  /* 0x00000010ff04a424 */ /* 0x000fe200078e00ff */
[----:B------:R-:W-:Y:S01]  /*26d0*/  SHF.L.U32 R5, R12, 0x1f, RZ ;  /* 0x0000001f0c057819 */ /* 0x000fe200000006ff */
[----:B------:R-:W-:Y:S01]  /*26e0*/  UIADD3 UR4, UPT, UPT, UR5, 0xa0, URZ ;  /* 0x000000a005047890 */ /* 0x000fe2000fffe0ff */
[----:B------:R1:W-:Y:S05]  /*26f0*/  SYNCS.ARRIVE.TRANS64.RED.A1T0 RZ, [R0+URZ], RZ ;  /* 0x000000ff00ff79a7 */ /* 0x0003ea00081004ff */
[----:B------:R-:W-:Y:S01]  /*2700*/  IMAD.U32 R6, RZ, RZ, UR4 ;  /* 0x00000004ff067e24 */ /* 0x000fe2000f8e00ff */
[----:B------:R-:W2:Y:S04]  /*2710*/  SYNCS.PHASECHK.TRANS64.TRYWAIT P0, [UR5+0xb0], R5 ;  /* 0x0000b005ff0075a7 */ /* 0x000ea80008001105 */
[----:B------:R-:W-:Y:S01]  /*2720*/  PRMT R6, R2, 0x654, R6 ;  /* 0x0000065402067816 */ /* 0x000fe20000000006 */
[----:B-12---:R-:W-:Y:S06]  /*2730*/  @!P0 BRA `(.L_x_43) ;  /* 0x0000007800588947 */ /* 0x006fec0003800000 */
.L_x_182:
[----:B------:R-:W-:Y:S01]  /*2740*/  ULEA UR4, UR6, UR37, 0x4 ;  /* 0x0000002506047291 */ /* 0x000fe2000f8e20ff */
[----:B------:R-:W-:Y:S01]  /*2750*/  SEL R3, R6, R3, !P2 ;  /* 0x0000000306037207 */ /* 0x000fe20005000000 */
[----:B------:R-:W-:Y:S01]  /*2760*/  UIADD3 UR5, UPT, UPT, UR5, 0xa0, URZ ;  /* 0x000000a005057890 */ /* 0x000fe2000fffe0ff */
[----:B-1----:R-:W-:Y:S01]  /*2770*/  LEA R0, R11, UR37, 0x3 ;  /* 0x000000250b007c11 */ /* 0x002fe2000f8e18ff */
[----:B------:R-:W-:Y:S01]  /*2780*/  UIADD3 UR4, UPT, UPT, UR4, 0x130, URZ ;  /* 0x0000013004047890 */ /* 0x000fe2000fffe0ff */
[----:B------:R1:W-:Y:S01]  /*2790*/  @!P2 SYNCS.ARRIVE.TRANS64.RED RZ, [R3+URZ], R4 ;  /* 0x0000000403ffa9a7 */ /* 0x0003e200080004ff */
[----:B------:R-:W-:Y:S01]  /*27a0*/  UIADD3 UR6, UPT, UPT, UR6, 0x1, URZ ;  /* 0x0000000106067890 */ /* 0x000fe2000fffe0ff */
[----:B------:R-:W-:-:S03]  /*27b0*/  VIADD R8, R8, 0x1 ;  /* 0x0000000108087836 */ /* 0x000fc60000000000 */
[----:B------:R-:W-:Y:S02]  /*27c0*/  UISETP.NE.AND UP0, UPT, UR6, 0x2, UPT ;  /* 0x000000020600788c */ /* 0x000fe4000bf05270 */
[----:B------:R-:W-:Y:S01]  /*27d0*/  ISETP.NE.AND P0, PT, R8, 0x2, PT ;  /* 0x000000020800780c */ /* 0x000fe20003f05270 */
[----:B------:R-:W-:Y:S06]  /*27e0*/  UGETNEXTWORKID.BROADCAST [UR4], [UR5] ;  /* 0x00000000040073ca */ /* 0x000fec0008000100 */
[----:B------:R-:W-:Y:S02]  /*27f0*/  USEL UR4, URZ, 0x1, UP0 ;  /* 0x00000001ff047887 */ /* 0x000fe40008000000 */
[----:B------:R-:W-:-:S04]  /*2800*/  USEL UR6, UR6, URZ, UP0 ;  /* 0x000000ff06067287 */ /* 0x000fc80008000000 */
[----:B------:R-:W-:Y:S02]  /*2810*/  LOP3.LUT R12, R12, UR4, RZ, 0x3c, !PT ;  /* 0x000000040c0c7c12 */ /* 0x000fe4000f8e3cff */
[----:B-1----:R-:W-:-:S04]  /*2820*/  SHF.L.U32 R4, R10, 0x1f, RZ ;  /* 0x0000001f0a047819 */ /* 0x002fc800000006ff */
[----:B------:R-:W1:Y:S02]  /*2830*/  SYNCS.PHASECHK.TRANS64.TRYWAIT P1, [R0+URZ+0xa0], R4 ;  /* 0x0000a004000075a7 */ /* 0x000e6400080211ff */
[----:B-1----:R-:W-:Y:S05]  /*2840*/  @!P1 BRA `(.L_x_44) ;  /* 0x00000078002c9947 */ /* 0x002fea0003800000 */
.L_x_183:
[C---:B-1----:R-:W-:Y:S01]  /*2850*/  LEA R4, R11.reuse, UR37, 0x4 ;  /* 0x000000250b047c11 */ /* 0x042fe2000f8e20ff */
[----:B------:R-:W-:Y:S01]  /*2860*/  VIADD R0, R0, 0xb0 ;  /* 0x000000b000007836 */ /* 0x000fe20000000000 */
[----:B------:R-:W-:Y:S01]  /*2870*/  SEL R8, R8, RZ, P0 ;  /* 0x000000ff08087207 */ /* 0x000fe20000000000 */
[----:B------:R-:W-:-:S03]  /*2880*/  VIADD R11, R11, 0x1 ;  /* 0x000000010b0b7836 */ /* 0x000fc60000000000 */
[----:B------:R-:W1:Y:S01]  /*2890*/  LDS.128 R4, [R4+0x130] ;  /* 0x0001300004047984 */ /* 0x000e620000000c00 */
[----:B------:R-:W-:Y:S02]  /*28a0*/  PRMT R0, RZ, 0x654, R0 ;  /* 0x00000654ff007816 */ /* 0x000fe40000000000 */
[C---:B------:R-:W-:Y:S01]  /*28b0*/  ISETP.NE.AND P1, PT, R11.reuse, 0x2, PT ;  /* 0x000000020b00780c */ /* 0x040fe20003f25270 */
[----:B------:R-:W-:Y:S01]  /*28c0*/  @!PT LDS RZ, [RZ] ;  /* 0x00000000fffff984 */ /* 0x000fe20000000800 */
[----:B------:R-:W-:Y:S01]  /*28d0*/  @!PT LDS RZ, [RZ] ;  /* 0x00000000fffff984 */ /* 0x000fe20000000800 */
[----:B------:R-:W-:Y:S01]  /*28e0*/  @!PT LDS RZ, [RZ] ;  /* 0x00000000fffff984 */ /* 0x000fe20000000800 */
[----:B------:R-:W-:Y:S01]  /*28f0*/  @!PT LDS RZ, [RZ] ;  /* 0x00000000fffff984 */ /* 0x000fe20000000800 */
[----:B------:R2:W-:Y:S06]  /*2900*/  MEMBAR.ALL.CTA ;  /* 0x0000000000007992 */ /* 0x0005ec0000008000 */
[----:B--2---:R-:W2:Y:S01]  /*2910*/  FENCE.VIEW.ASYNC.S ;  /* 0x00000000000073c6 */ /* 0x004ea20000000000 */
[----:B------:R-:W-:Y:S01]  /*2920*/  SEL R11, R11, RZ, P1 ;  /* 0x000000ff0b0b7207 */ /* 0x000fe20000800000 */
[----:B--2---:R2:W-:Y:S01]  /*2930*/  SYNCS.ARRIVE.TRANS64.RED.A1T0 RZ, [R0+URZ], RZ ;  /* 0x000000ff00ff79a7 */ /* 0x0045e200081004ff */
[----:B-1----:R-:W-:-:S02]  /*2940*/  LOP3.LUT P3, RZ, R6, 0x1, RZ, 0xc0, !PT ;  /* 0x0000000106ff7812 */ /* 0x002fc4000786c0ff */
[----:B------:R-:W-:-:S04]  /*2950*/  SEL R4, RZ, 0x1, P1 ;  /* 0x00000001ff047807 */ /* 0x000fc80000800000 */
[----:B------:R-:W-:Y:S02]  /*2960*/  LOP3.LUT R10, R10, R4, RZ, 0x3c, !PT ;  /* 0x000000040a0a7212 */ /* 0x000fe400078e3cff */
[----:B--2---:R-:W-:-:S04]  /*2970*/  SEL R0, RZ, 0x1, P0 ;  /* 0x00000001ff007807 */ /* 0x004fc80000000000 */
[----:B------:R-:W-:Y:S01]  /*2980*/  LOP3.LUT R9, R9, R0, RZ, 0x3c, !PT ;  /* 0x0000000009097212 */ /* 0x000fe200078e3cff */
[----:B------:R-:W-:Y:S06]  /*2990*/  @P3 BRA `(.L_x_45) ;  /* 0xfffffffc002c3947 */ /* 0x000fec000383ffff */
[----:B------:R-:W-:Y:S01]  /*29a0*/  ULEA UR5, UR6, UR37, 0x3 ;  /* 0x0000002506057291 */ /* 0x000fe2000f8e18ff */
[----:B------:R-:W-:-:S08]  /*29b0*/  SHF.L.U32 R2, R12, 0x1f, RZ ;  /* 0x0000001f0c027819 */ /* 0x000fd000000006ff */
[----:B------:R-:W1:Y:S02]  /*29c0*/  SYNCS.PHASECHK.TRANS64 P0, [UR5+0xb0], R2 ;  /* 0x0000b002ff0075a7 */ /* 0x000e640008001005 */
[----:B-1----:R-:W-:Y:S05]  /*29d0*/  @P0 BRA `(.L_x_46) ;  /* 0x0000000000080947 */ /* 0x002fea0003800000 */
[----:B------:R-:W1:Y:S02]  /*29e0*/  SYNCS.PHASECHK.TRANS64.TRYWAIT P0, [UR5+0xb0], R2 ;  /* 0x0000b002ff0075a7 */ /* 0x000e640008001105 */
[----:B-1----:R-:W-:Y:S05]  /*29f0*/  @!P0 BRA `(.L_x_47) ;  /* 0x0000007400d48947 */ /* 0x002fea0003800000 */
.L_x_46:
[----:B------:R-:W-:-:S04]  /*2a00*/  UIADD3 UR4, UPT, UPT, UR6, 0x1, URZ ;  /* 0x0000000106047890 */ /* 0x000fc8000fffe0ff */
[----:B------:R-:W-:-:S04]  /*2a10*/  UISETP.NE.AND UP0, UPT, UR4, 0x2, UPT ;  /* 0x000000020400788c */ /* 0x000fc8000bf05270 */
[----:B------:R-:W-:Y:S02]  /*2a20*/  USEL UR7, URZ, 0x1, UP0 ;  /* 0x00000001ff077887 */ /* 0x000fe40008000000 */
[----:B------:R-:W-:-:S04]  /*2a30*/  USEL UR4, UR4, URZ, UP0 ;  /* 0x000000ff04047287 */ /* 0x000fc80008000000 */
[----:B------:R-:W-:Y:S01]  /*2a40*/  ULEA UR4, UR4, UR37, 0x3 ;  /* 0x0000002504047291 */ /* 0x000fe2000f8e18ff */
[----:B-1----:R-:W-:-:S04]  /*2a50*/  LOP3.LUT R2, R12, UR7, RZ, 0x3c, !PT ;  /* 0x000000070c027c12 */ /* 0x002fc8000f8e3cff */
[----:B------:R-:W-:-:S04]  /*2a60*/  SHF.L.U32 R0, R2, 0x1f, RZ ;  /* 0x0000001f02007819 */ /* 0x000fc800000006ff */
[----:B------:R-:W1:Y:S02]  /*2a70*/  SYNCS.PHASECHK.TRANS64 P0, [UR4+0xb0], R0 ;  /* 0x0000b000ff0075a7 */ /* 0x000e640008001004 */
[----:B-1----:R-:W-:Y:S05]  /*2a80*/  @P0 EXIT ;  /* 0x000000000000094d */ /* 0x002fea0003800000 */
[----:B------:R-:W-:Y:S02]  /*2a90*/  SHF.L.U32 R2, R2, 0x1f, RZ ;  /* 0x0000001f02027819 */ /* 0x000fe400000006ff */
[----:B------:R-:W-:-:S07]  /*2aa0*/  MOV R0, UR4 ;  /* 0x0000000400007c02 */ /* 0x000fce0008000f00 */
.L_x_48:
[----:B-1----:R1:W2:Y:S02]  /*2ab0*/  SYNCS.PHASECHK.TRANS64.TRYWAIT P0, [R0+URZ+0xb0], R2 ;  /* 0x0000b002000075a7 */ /* 0x0022a400080011ff */
[----:B--2---:R-:W-:Y:S05]  /*2ac0*/  @!P0 NANOSLEEP.SYNCS 0x989680 ;  /* 0x009896800000895d */ /* 0x004fea0003900000 */
[----:B------:R-:W2:Y:S02]  /*2ad0*/  @!P0 SYNCS.PHASECHK.TRANS64 P0, [R0+URZ+0xb0], R2 ;  /* 0x0000b002000085a7 */ /* 0x000ea400080010ff */
[----:B--2---:R-:W-:Y:S05]  /*2ae0*/  @P0 EXIT ;  /* 0x000000000000094d */ /* 0x004fea0003800000 */
[----:B------:R-:W-:Y:S05]  /*2af0*/  BRA `(.L_x_48) ;  /* 0xfffffffc00ec7947 */ /* 0x000fea000383ffff */
.L_x_41:
[----:B------:R-:W-:-:S09]  /*2b00*/  UISETP.NE.AND UP1, UPT, UR8, URZ, UPT ;  /* 0x000000ff0800728c */ /* 0x000fd2000bf25270 */
[----:B------:R-:W-:Y:S05]  /*2b10*/  BRA.U UP1, `(.L_x_49) ;  /* 0x0000000d01b47547 */ /* 0x000fea000b800000 */
[----:B------:R-:W-:Y:S01]  /*2b20*/  UMOV UR4, 0x40 ;  /* 0x0000004000047882 */ /* 0x000fe20000000000 */
[----:B------:R-:W-:Y:S01]  /*2b30*/  NOP ;  /* 0x0000000000007918 */ /* 0x000fe20000000000 */
[----:B------:R-:W-:Y:S01]  /*2b40*/  ULEA UR4, UR37, UR4, 0x18 ;  /* 0x0000000425047291 */ /* 0x000fe2000f8ec0ff */
[----:B------:R-:W-:Y:S02]  /*2b50*/  UMOV UR5, 0x400 ;  /* 0x0000040000057882 */ /* 0x000fe40000000000 */
[----:B------:R-:W-:-:S06]  /*2b60*/  ULEA UR37, UR37, UR5, 0x18 ;  /* 0x0000000525257291 */ /* 0x000fcc000f8ec0ff */
[----:B------:R-:W1:Y:S02]  /*2b70*/  LDS.U8 R0, [UR4+0x1c] ;  /* 0x00001c04ff007984 */ /* 0x000e640008000000 */
[----:B-1----:R-:W-:-:S13]  /*2b80*/  ISETP.NE.AND P0, PT, R0, RZ, PT ;  /* 0x000000ff0000720c */ /* 0x002fda0003f05270 */
[----:B------:R-:W-:Y:S05]  /*2b90*/  @P0 BRA `(.L_x_50) ;  /* 0x0000000000580947 */ /* 0x000fea0003800000 */
[----:B------:R-:W-:-:S13]  /*2ba0*/  ELECT P0, URZ, PT ;  /* 0x0000000000ff782f */ /* 0x000fda0003800000 */
[----:B------:R-:W-:Y:S05]  /*2bb0*/  @!P0 BRA `(.L_x_51) ;  /* 0x0000000000608947 */ /* 0x000fea0003800000 */
[----:B------:R-:W-:Y:S01]  /*2bc0*/  UMOV UR5, 0x10 ;  /* 0x0000001000057882 */ /* 0x000fe20000000000 */
[----:B------:R-:W-:Y:S01]  /*2bd0*/  HFMA2 R0, -RZ, RZ, 0, 5.9604644775390625e-08 ;  /* 0x00000001ff007431 */ /* 0x000fe200000001ff */
[----:B------:R-:W-:-:S03]  /*2be0*/  MOV R2, 0xffff ;  /* 0x0000ffff00027802 */ /* 0x000fc60000000f00 */
[----:B------:R-:W-:Y:S04]  /*2bf0*/  DEPBAR.LE SB1, 0x36 ;  /* 0x00009d800000791a */ /* 0x000fe80000000000 */
[----:B------:R-:W1:Y:S02]  /*2c00*/  UTCATOMSWS.FIND_AND_SET.ALIGN UP0, UR5, UR5 ;  /* 0x00000005000575e3 */ /* 0x000e640008000800 */
[----:B-1----:R-:W-:Y:S01]  /*2c10*/  MOV R3, UR5 ;  /* 0x0000000500037c02 */ /* 0x002fe20008000f00 */
[----:B------:R-:W-:Y:S06]  /*2c20*/  BRA.U UP0, `(.L_x_52) ;  /* 0x0000000100187547 */ /* 0x000fec000b800000 */
.L_x_53:
[----:B------:R-:W-:Y:S05]  /*2c30*/  NANOSLEEP 0x64 ;  /* 0x000000640000795d */ /* 0x000fea0003800000 */
[----:B------:R-:W-:-:S05]  /*2c40*/  UMOV UR5, 0x10 ;  /* 0x0000001000057882 */ /* 0x000fca0000000000 */
[----:B------:R-:W-:Y:S04]  /*2c50*/  DEPBAR.LE SB1, 0x36 ;  /* 0x00009d800000791a */ /* 0x000fe80000000000 */
[----:B------:R-:W1:Y:S02]  /*2c60*/  UTCATOMSWS.FIND_AND_SET.ALIGN UP0, UR5, UR5 ;  /* 0x00000005000575e3 */ /* 0x000e640008000800 */
[----:B-1----:R-:W-:Y:S01]  /*2c70*/  MOV R3, UR5 ;  /* 0x0000000500037c02 */ /* 0x002fe20008000f00 */
[----:B------:R-:W-:Y:S05]  /*2c80*/  BRA.U !UP0, `(.L_x_53) ;  /* 0xfffffffd08e87547 */ /* 0x000fea000b83ffff */
.L_x_52:
[-C--:B------:R-:W-:Y:S02]  /*2c90*/  SHF.L.U32 R2, R2, R3.reuse, RZ ;  /* 0x0000000302027219 */ /* 0x080fe400000006ff */
[----:B------:R-:W-:Y:S01]  /*2ca0*/  SHF.L.U32 R0, R0, R3, RZ ;  /* 0x0000000300007219 */ /* 0x000fe200000006ff */
[----:B------:R-:W-:Y:S02]  /*2cb0*/  IMAD.SHL.U32 R3, R3, 0x20, RZ ;  /* 0x0000002003037824 */ /* 0x000fe400078e00ff */
[----:B------:R1:W-:Y:S04]  /*2cc0*/  ATOMS.OR RZ, [UR4+0x14], R2 ;  /* 0x00001402ffff798c */ /* 0x0003e8000b000004 */
[----:B------:R1:W-:Y:S04]  /*2cd0*/  ATOMS.OR RZ, [UR4+0x18], R0 ;  /* 0x00001800ffff798c */ /* 0x0003e8000b000004 */
[----:B------:R1:W-:Y:S01]  /*2ce0*/  STS [UR37+0x150], R3 ;  /* 0x00015003ff007988 */ /* 0x0003e20008000825 */
[----:B------:R-:W-:Y:S05]  /*2cf0*/  BRA `(.L_x_51) ;  /* 0x0000000000107947 */ /* 0x000fea0003800000 */
.L_x_50:
[----:B------:R-:W-:Y:S02]  /*2d00*/  MOV R0, 0xffffffff ;  /* 0xffffffff00007802 */ /* 0x000fe40000000f00 */
[----:B------:R-:W-:-:S03]  /*2d10*/  MOV R2, 0x2d40 ;  /* 0x00002d4000027802 */ /* 0x000fc60000000f00 */
[----:B------:R1:W-:Y:S04]  /*2d20*/  STS [UR37+0x150], R0 ;  /* 0x00015000ff007988 */ /* 0x0003e80008000825 */
[----:B-1-3-5:R-:W-:Y:S05]  /*2d30*/  CALL.REL.NOINC `($__internal_1_$__cuda_sm10x_tcgen05_guardrail_trap_phase_invalid_during_alloc) ;  /* 0x0000007c00cc7944 */ /* 0x02afea0003c00000 */
.L_x_51:
[----:B------:R-:W-:Y:S05]  /*2d40*/  WARPSYNC.ALL ;  /* 0x0000000000007948 */ /* 0x000fea0003800000 */
[----:B------:R-:W2:Y:S01]  /*2d50*/  S2UR UR5, SR_CgaCtaId ;  /* 0x00000000000579c3 */ /* 0x000ea20000008800 */
[----:B------:R-:W-:Y:S01]  /*2d60*/  UMOV UR4, 0x400 ;  /* 0x0000040000047882 */ /* 0x000fe20000000000 */
[----:B------:R-:W-:-:S06]  /*2d70*/  NOP ;  /* 0x0000000000007918 */ /* 0x000fcc0000000000 */
[----:B------:R-:W-:Y:S06]  /*2d80*/  BAR.ARV 0x6, 0xa0 ;  /* 0x0182800000007b1d */ /* 0x000fec0000002000 */
[----:B------:R-:W4:Y:S01]  /*2d90*/  LDCU UR7, c[0x0][0x38c] ;  /* 0x00007180ff0777ac */ /* 0x000f220008000800 */
[----:B------:R-:W-:Y:S01]  /*2da0*/  IMAD.MOV.U32 R11, RZ, RZ, 0x1 ;  /* 0x00000001ff0b7424 */ /* 0x000fe200078e00ff */
[----:B------:R-:W-:Y:S01]  /*2db0*/  CS2R R8, SRZ ;  /* 0x0000000000087805 */ /* 0x000fe2000001ff00 */
[----:B------:R-:W-:Y:S01]  /*2dc0*/  IMAD.MOV.U32 R10, RZ, RZ, RZ ;  /* 0x000000ffff0a7224 */ /* 0x000fe200078e00ff */
[----:B------:R-:W3:Y:S01]  /*2dd0*/  LDCU UR6, c[0x0][0x38c] ;  /* 0x00007180ff0677ac */ /* 0x000ee20008000800 */
[----:B------:R-:W-:Y:S01]  /*2de0*/  UMOV UR15, URZ ;  /* 0x000000ff000f7c82 */ /* 0x000fe20008000000 */
[----:B------:R-:W-:Y:S01]  /*2df0*/  UMOV UR14, URZ ;  /* 0x000000ff000e7c82 */ /* 0x000fe20008000000 */
[----:B--2---:R-:W-:Y:S01]  /*2e00*/  ULEA UR5, UR5, UR4, 0x18 ;  /* 0x0000000405057291 */ /* 0x004fe2000f8ec0ff */
[----:B------:R-:W-:Y:S01]  /*2e10*/  UMOV UR24, 0x0 ;  /* 0x0000000000187882 */ /* 0x000fe20000000000 */
[----:B------:R-:W-:-:S02]  /*2e20*/  UMOV UR25, 0x8200910 ;  /* 0x0820091000197882 */ /* 0x000fc40000000000 */
[----:B------:R-:W-:Y:S02]  /*2e30*/  UIADD3 UR10, UPT, UPT, UR5, 0x8400, URZ ;  /* 0x00008400050a7890 */ /* 0x000fe4000fffe0ff */
[----:B------:R-:W-:Y:S02]  /*2e40*/  UIADD3 UR11, UPT, UPT, UR5, 0x1c400, URZ ;  /* 0x0001c400050b7890 */ /* 0x000fe4000fffe0ff */
[----:B----4-:R-:W-:Y:S01]  /*2e50*/  UIADD3 UR7, UPT, UPT, UR7, 0x1f, URZ ;  /* 0x0000001f07077890 */ /* 0x010fe2000fffe0ff */
[----:B-1----:R-:W1:Y:S01]  /*2e60*/  LDS R0, [UR5+0x150] ;  /* 0x00015005ff007984 */ /* 0x002e620008000800 */
[----:B------:R-:W-:Y:S02]  /*2e70*/  USHF.R.U32.HI UR10, URZ, 0x4, UR10 ;  /* 0x00000004ff0a7899 */ /* 0x000fe4000801160a */
[----:B------:R-:W-:Y:S02]  /*2e80*/  USHF.R.S32.HI UR4, URZ, 0x1f, UR7 ;  /* 0x0000001fff047899 */ /* 0x000fe40008011407 */
[----:B------:R-:W-:-:S02]  /*2e90*/  USHF.R.U32.HI UR11, URZ, 0x4, UR11 ;  /* 0x00000004ff0b7899 */ /* 0x000fc4000801160b */
[----:B------:R-:W-:Y:S02]  /*2ea0*/  ULEA.HI UR4, UR4, UR7, URZ, 0x5 ;  /* 0x0000000704047291 */ /* 0x000fe4000f8f28ff */
[----:B------:R-:W-:Y:S02]  /*2eb0*/  ULOP3.LUT UR10, UR10, 0x3fff, URZ, 0xc0, !UPT ;  /* 0x00003fff0a0a7892 */ /* 0x000fe4000f8ec0ff */
[----:B------:R-:W-:Y:S02]  /*2ec0*/  USHF.R.S32.HI UR4, URZ, 0x5, UR4 ;  /* 0x00000005ff047899 */ /* 0x000fe40008011404 */
[----:B------:R-:W-:Y:S02]  /*2ed0*/  ULOP3.LUT UR11, UR11, 0x3fff, URZ, 0xc0, !UPT ;  /* 0x00003fff0b0b7892 */ /* 0x000fe4000f8ec0ff */
[----:B------:R-:W-:Y:S01]  /*2ee0*/  UISETP.LT.AND UP0, UPT, UR4, 0x1, UPT ;  /* 0x000000010400788c */ /* 0x000fe2000bf01270 */
[----:B------:R-:W-:Y:S01]  /*2ef0*/  UMOV UR22, 0x0 ;  /* 0x0000000000167882 */ /* 0x000fe20000000000 */
[----:B------:R-:W-:-:S02]  /*2f00*/  UMOV UR23, 0x8200910 ;  /* 0x0820091000177882 */ /* 0x000fc40000000000 */
[----:B------:R-:W-:Y:S02]  /*2f10*/  USEL UR9, UR4, 0x1, !UP0 ;  /* 0x0000000104097887 */ /* 0x000fe4000c000000 */
[----:B------:R-:W-:Y:S02]  /*2f20*/  ULOP3.LUT UR10, UR10, 0x10000, URZ, 0xfc, !UPT ;  /* 0x000100000a0a7892 */ /* 0x000fe4000f8efcff */
[----:B------:R-:W-:Y:S02]  /*2f30*/  ULOP3.LUT UR11, UR11, 0x10000, URZ, 0xfc, !UPT ;  /* 0x000100000b0b7892 */ /* 0x000fe4000f8efcff */
[----:B------:R-:W-:Y:S02]  /*2f40*/  UIADD3 UR9, UPT, UPT, -UR9, URZ, URZ ;  /* 0x000000ff09097290 */ /* 0x000fe4000fffe1ff */
[----:B---3--:R-:W-:Y:S01]  /*2f50*/  UISETP.GE.AND UP3, UPT, UR6, 0x1, UPT ;  /* 0x000000010600788c */ /* 0x008fe2000bf66270 */
[----:B------:R-:W-:Y:S01]  /*2f60*/  UMOV UR20, 0x0 ;  /* 0x0000000000147882 */ /* 0x000fe20000000000 */
[----:B------:R-:W-:Y:S01]  /*2f70*/  UMOV UR21, 0x8200910 ;  /* 0x0820091000157882 */ /* 0x000fe20000000000 */
[----:B------:R-:W-:Y:S01]  /*2f80*/  UMOV UR18, 0x0 ;  /* 0x0000000000127882 */ /* 0x000fe20000000000 */
[----:B------:R-:W-:Y:S01]  /*2f90*/  UMOV UR19, 0x8200910 ;  /* 0x0820091000137882 */ /* 0x000fe20000000000 */
[----:B-1----:R-:W-:-:S15]  /*2fa0*/  R2UR UR16, R0 ;  /* 0x00000000001072ca */ /* 0x002fde00000e0000 */
.L_x_60:
[----:B------:R-:W-:Y:S02]  /*2fb0*/  LEA R0, R10, UR5, 0x3 ;  /* 0x000000050a007c11 */ /* 0x000fe4000f8e18ff */
[----:B------:R-:W-:Y:S02]  /*2fc0*/  SHF.L.U32 R2, R9, 0x1f, RZ ;  /* 0x0000001f09027819 */ /* 0x000fe400000006ff */
[----:B------:R-:W-:Y:S01]  /*2fd0*/  PLOP3.LUT P0, PT, PT, PT, UP3, 0x80, 0x8 ;  /* 0x000000000008781c */ /* 0x000fe20003f0f038 */
[----:B------:R-:W-:Y:S01]  /*2fe0*/  VIADD R3, R0, 0xb0 ;  /* 0x000000b000037836 */ /* 0x000fe20000000000 */
[----:B-1----:R-:W1:Y:S02]  /*2ff0*/  SYNCS.PHASECHK.TRANS64.TRYWAIT P1, [R0+URZ+0xa0], R2 ;  /* 0x0000a002000075a7 */ /* 0x002e6400080211ff */
[----:B-1-3--:R-:W-:Y:S09]  /*3000*/  @!P1 BRA `(.L_x_54) ;  /* 0x0000007000689947 */ /* 0x00aff20003800000 */
.L_x_185:
[----:B------:R-:W-:Y:S01]  /*3010*/  LEA R4, R10, UR5, 0x4 ;  /* 0x000000050a047c11 */ /* 0x000fe2000f8e20ff */
[----:B------:R-:W-:Y:S01]  /*3020*/  @UP3 ULEA UR6, UR14, UR5, 0x3 ;  /* 0x000000050e063291 */ /* 0x000fe2000f8e18ff */
[----:B------:R-:W-:Y:S01]  /*3030*/  PLOP3.LUT P2, PT, PT, PT, PT, 0x80, 0x8 ;  /* 0x000000000008781c */ /* 0x000fe20003f4f070 */
[----:B------:R-:W-:Y:S01]  /*3040*/  ULEA UR7, UR15, UR5, 0x3 ;  /* 0x000000050f077291 */ /* 0x000fe2000f8e18ff */
[----:B------:R-:W-:Y:S01]  /*3050*/  PRMT R3, RZ, 0x654, R3 ;  /* 0x00000654ff037816 */ /* 0x000fe20000000003 */
[----:B------:R-:W-:Y:S01]  /*3060*/  ULEA UR8, UR15, UR16, 0x7 ;  /* 0x000000100f087291 */ /* 0x000fe2000f8e38ff */
[----:B------:R-:W2:Y:S01]  /*3070*/  LDS.128 R4, [R4+0x130] ;  /* 0x0001300004047984 */ /* 0x000ea20000000c00 */
[----:B-1----:R-:W-:Y:S02]  /*3080*/  @P0 SHF.L.U32 R2, R8, 0x1f, RZ ;  /* 0x0000001f08020819 */ /* 0x002fe400000006ff */
[----:B------:R-:W-:Y:S01]  /*3090*/  SHF.L.U32 R0, R11, 0x1f, RZ ;  /* 0x0000001f0b007819 */ /* 0x000fe200000006ff */
[----:B------:R-:W-:Y:S01]  /*30a0*/  @!PT LDS RZ, [RZ] ;  /* 0x00000000fffff984 */ /* 0x000fe20000000800 */
[----:B------:R-:W-:Y:S01]  /*30b0*/  @!PT LDS RZ, [RZ] ;  /* 0x00000000fffff984 */ /* 0x000fe20000000800 */
[----:B------:R-:W-:Y:S01]  /*30c0*/  @!PT LDS RZ, [RZ] ;  /* 0x00000000fffff984 */ /* 0x000fe20000000800 */
[----:B------:R-:W-:Y:S01]  /*30d0*/  @!PT LDS RZ, [RZ] ;  /* 0x00000000fffff984 */ /* 0x000fe20000000800 */
[----:B------:R1:W-:Y:S06]  /*30e0*/  MEMBAR.ALL.CTA ;  /* 0x0000000000007992 */ /* 0x0003ec0000008000 */
[----:B-1----:R-:W1:Y:S02]  /*30f0*/  FENCE.VIEW.ASYNC.S ;  /* 0x00000000000073c6 */ /* 0x002e640000000000 */
[----:B-1----:R1:W-:Y:S01]  /*3100*/  SYNCS.ARRIVE.TRANS64.RED.A1T0 RZ, [R3+URZ], RZ ;  /* 0x000000ff03ff79a7 */ /* 0x0023e200081004ff */
[----:B------:R1:W3:Y:S01]  /*3110*/  @P0 SYNCS.PHASECHK.TRANS64.TRYWAIT P2, [UR6], R2 ;  /* 0x00000002ff0005a7 */ /* 0x0002e20008041106 */
[----:B--2---:R-:W-:Y:S01]  /*3120*/  LOP3.LUT P1, RZ, R6, 0x1, RZ, 0xc0, !PT ;  /* 0x0000000106ff7812 */ /* 0x004fe2000782c0ff */
[----:B------:R-:W2:Y:S02]  /*3130*/  SYNCS.PHASECHK.TRANS64.TRYWAIT P0, [UR7+0xe0], R0 ;  /* 0x0000e000ff0075a7 */ /* 0x000ea40008001107 */
[----:B-123--:R-:W-:Y:S10]  /*3140*/  @!P0 BRA `(.L_x_55) ;  /* 0x00000070002c8947 */ /* 0x00eff40003800000 */
.L_x_187:
[----:B------:R-:W-:Y:S01]  /*3150*/  IADD3 R10, PT, PT, R10, 0x1, RZ ;  /* 0x000000010a0a7810 */ /* 0x000fe20007ffe0ff */
[----:B------:R-:W-:Y:S06]  /*3160*/  BRA.U !UP3, `(.L_x_56) ;  /* 0x000000010bc07547 */ /* 0x000fec000b800000 */
[----:B------:R-:W-:Y:S01]  /*3170*/  UPLOP3.LUT UP4, UPT, UPT, UPT, UPT, 0x40, 0x4 ;  /* 0x000000000004789c */ /* 0x000fe20003f8e870 */
[----:B------:R-:W-:Y:S01]  /*3180*/  UMOV UR13, UR9 ;  /* 0x00000009000d7c82 */ /* 0x000fe20008000000 */
[----:B------:R-:W-:Y:S01]  /*3190*/  UMOV UR12, UR4 ;  /* 0x00000004000c7c82 */ /* 0x000fe20008000000 */
[----:B------:R-:W-:-:S08]  /*31a0*/  UMOV UR17, UR14 ;  /* 0x0000000e00117c82 */ /* 0x000fd00008000000 */
.L_x_59:
[----:B------:R-:W-:Y:S02]  /*31b0*/  UIADD3 UR13, UPT, UPT, UR13, 0x1, URZ ;  /* 0x000000010d0d7890 */ /* 0x000fe4000fffe0ff */
[----:B--2---:R-:W-:Y:S02]  /*31c0*/  ULEA UR6, UR17, UR5, 0x3 ;  /* 0x0000000511067291 */ /* 0x004fe4000f8e18ff */
[----:B------:R-:W-:Y:S01]  /*31d0*/  UISETP.NE.AND UP0, UPT, UR13, URZ, UPT ;  /* 0x000000ff0d00728c */ /* 0x000fe2000bf05270 */
[----:B---3--:R-:W-:Y:S10]  /*31e0*/  @P2 BRA `(.L_x_57) ;  /* 0x00000000000c2947 */ /* 0x008ff40003800000 */
[----:B-1----:R-:W-:Y:S04]  /*31f0*/  SHF.L.U32 R2, R8, 0x1f, RZ ;  /* 0x0000001f08027819 */ /* 0x002fe800000006ff */
[----:B------:R-:W1:Y:S02]  /*3200*/  SYNCS.PHASECHK.TRANS64.TRYWAIT P0, [UR6], R2 ;  /* 0x00000002ff0075a7 */ /* 0x000e640008001106 */
[----:B-1----:R-:W-:Y:S05]  /*3210*/  @!P0 BRA `(.L_x_58) ;  /* 0x0000007000108947 */ /* 0x002fea0003800000 */
.L_x_57:
[----:B------:R-:W-:Y:S01]  /*3220*/  UISETP.NE.AND UP1, UPT, UR12, 0x1, UPT ;  /* 0x000000010c00788c */ /* 0x000fe2000bf25270 */
[----:B------:R-:W-:Y:S01]  /*3230*/  PLOP3.LUT P2, PT, PT, PT, PT, 0x80, 0x8 ;  /* 0x000000000008781c */ /* 0x000fe20003f4f070 */
[----:B------:R-:W-:Y:S02]  /*3240*/  UIADD3 UR14, UPT, UPT, UR17, 0x1, URZ ;  /* 0x00000001110e7890 */ /* 0x000fe4000fffe0ff */
[----:B------:R-:W-:Y:S02]  /*3250*/  ULEA UR28, UR17, UR11, 0xa ;  /* 0x0000000b111c7291 */ /* 0x000fe4000f8e50ff */
[----:B------:R-:W-:Y:S01]  /*3260*/  UISETP.NE.AND UP2, UPT, UR14, 0x5, UPT ;  /* 0x000000050e00788c */ /* 0x000fe2000bf45270 */
[----:B------:R-:W-:Y:S01]  /*3270*/  PLOP3.LUT P0, PT, PT, PT, UP1, 0x80, 0x8 ;  /* 0x000000000008781c */ /* 0x000fe20003f0f018 */
[----:B------:R-:W-:Y:S02]  /*3280*/  UIADD3 UR40, UPT, UPT, UR28, 0x2, URZ ;  /* 0x000000021c287890 */ /* 0x000fe4000fffe0ff */
[----:B------:R-:W-:Y:S02]  /*3290*/  USEL UR27, URZ, 0x1, UP2 ;  /* 0x00000001ff1b7887 */ /* 0x000fe40009000000 */
[----:B------:R-:W-:Y:S02]  /*32a0*/  USEL UR14, UR14, URZ, UP2 ;  /* 0x000000ff0e0e7287 */ /* 0x000fe40009000000 */
[----:B------:R-:W-:Y:S02]  /*32b0*/  UIADD3 UR36, UPT, UPT, UR28, 0x4, URZ ;  /* 0x000000041c247890 */ /* 0x000fe4000fffe0ff */
[----:B------:R-:W-:Y:S01]  /*32c0*/  @UP1 ULEA UR26, UR14, UR5, 0x3 ;  /* 0x000000050e1a1291 */ /* 0x000fe2000f8e18ff */
[----:B------:R-:W-:Y:S01]  /*32d0*/  LOP3.LUT R8, R8, UR27, RZ, 0x3c, !PT ;  /* 0x0000001b08087c12 */ /* 0x000fe2000f8e3cff */
[----:B------:R-:W-:Y:S02]  /*32e0*/  UIADD3 UR32, UPT, UPT, UR28, 0x6, URZ ;  /* 0x000000061c207890 */ /* 0x000fe4000fffe0ff */
[----:B------:R-:W-:Y:S01]  /*32f0*/  UIADD3 UR6, UPT, UPT, UR6, 0x28, URZ ;  /* 0x0000002806067890 */ /* 0x000fe2000fffe0ff */
[----:B-1----:R-:W-:Y:S01]  /*3300*/  @P0 SHF.L.U32 R0, R8, 0x1f, RZ ;  /* 0x0000001f08000819 */ /* 0x002fe200000006ff */
[----:B------:R-:W-:Y:S01]  /*3310*/  UIADD3 UR12, UPT, UPT, UR12, -0x1, URZ ;  /* 0xffffffff0c0c7890 */ /* 0x000fe2000fffe0ff */
[----:B------:R-:W-:Y:S02]  /*3320*/  UMOV UR29, 0x40004040 ;  /* 0x40004040001d7882 */ /* 0x000fe40000000000 */
[----:B------:R2:W3:Y:S01]  /*3330*/  @P0 SYNCS.PHASECHK.TRANS64.TRYWAIT P2, [UR26], R0 ;  /* 0x00000000ff0005a7 */ /* 0x0004e2000804111a */
[----:B------:R-:W-:Y:S01]  /*3340*/  ULEA UR26, UR17, UR10, 0xa ;  /* 0x0000000a111a7291 */ /* 0x000fe2000f8e50ff */
[----:B------:R-:W-:Y:S01]  /*3350*/  UMOV UR27, 0x40004040 ;  /* 0x40004040001b7882 */ /* 0x000fe20000000000 */
[----:B------:R-:W-:Y:S02]  /*3360*/  UMOV UR41, 0x40004040 ;  /* 0x4000404000297882 */ /* 0x000fe40000000000 */
[----:B------:R-:W-:Y:S02]  /*3370*/  UIADD3 UR38, UPT, UPT, UR26, 0x2, URZ ;  /* 0x000000021a267890 */ /* 0x000fe4000fffe0ff */
[----:B------:R-:W-:Y:S02]  /*3380*/  UIADD3 UR34, UPT, UPT, UR26, 0x4, URZ ;  /* 0x000000041a227890 */ /* 0x000fe4000fffe0ff */
[----:B------:R-:W-:Y:S01]  /*3390*/  UIADD3 UR30, UPT, UPT, UR26, 0x6, URZ ;  /* 0x000000061a1e7890 */ /* 0x000fe2000fffe0ff */
[----:B------:R2:W-:Y:S01]  /*33a0*/  UTCHMMA gdesc[UR26], gdesc[UR28], tmem[UR8], tmem[UR24], idesc[UR25], UP4 ;  /* 0x00ff181c1a0075ea */ /* 0x0005e2000a000008 */
[----:B------:R-:W-:Y:S01]  /*33b0*/  UPLOP3.LUT UP4, UPT, UPT, UPT, UPT, 0x80, 0x8 ;  /* 0x000000000008789c */ /* 0x000fe20003f8f070 */
[----:B------:R-:W-:Y:S01]  /*33c0*/  UMOV UR39, 0x40004040 ;  /* 0x4000404000277882 */ /* 0x000fe20000000000 */
[----:B------:R-:W-:Y:S01]  /*33d0*/  UMOV UR37, 0x40004040 ;  /* 0x4000404000257882 */ /* 0x000fe20000000000 */
[----:B------:R2:W-:Y:S01]  /*33e0*/  UTCHMMA gdesc[UR38], gdesc[UR40], tmem[UR8], tmem[UR22], idesc[UR23], UPT ;  /* 0x00ff1628260075ea */ /* 0x0005e2000b800008 */
[----:B------:R-:W-:Y:S01]  /*33f0*/  UMOV UR35, 0x40004040 ;  /* 0x4000404000237882 */ /* 0x000fe20000000000 */
[----:B------:R-:W-:Y:S01]  /*3400*/  UMOV UR33, 0x40004040 ;  /* 0x4000404000217882 */ /* 0x000fe20000000000 */
[----:B------:R-:W-:Y:S01]  /*3410*/  UMOV UR31, 0x40004040 ;  /* 0x40004040001f7882 */ /* 0x000fe20000000000 */
[----:B------:R2:W-:Y:S01]  /*3420*/  UTCHMMA gdesc[UR34], gdesc[UR36], tmem[UR8], tmem[UR20], idesc[UR21], UPT ;  /* 0x00ff1424220075ea */ /* 0x0005e2000b800008 */
[----:B------:R2:W-:Y:S01]  /*3430*/  UTCHMMA gdesc[UR30], gdesc[UR32], tmem[UR8], tmem[UR18], idesc[UR19], UPT ;  /* 0x00ff12201e0075ea */ /* 0x0005e2000b800008 */
[----:B------:R2:W-:Y:S01]  /*3440*/  UTCBAR [UR6], URZ ;  /* 0x000000ff060073e9 */ /* 0x0005e200080000ff */
[----:B------:R-:W-:Y:S01]  /*3450*/  UMOV UR17, UR14 ;  /* 0x0000000e00117c82 */ /* 0x000fe20008000000 */
[----:B------:R-:W-:Y:S05]  /*3460*/  BRA.U UP0, `(.L_x_59) ;  /* 0xfffffffd00507547 */ /* 0x000fea000b83ffff */
.L_x_56:
[----:B------:R-:W-:Y:S01]  /*3470*/  UIADD3 UR15, UPT, UPT, UR15, 0x1, URZ ;  /* 0x000000010f0f7890 */ /* 0x000fe2000fffe0ff */
[C---:B------:R-:W-:Y:S01]  /*3480*/  ISETP.NE.AND P0, PT, R10.reuse, 0x2, PT ;  /* 0x000000020a00780c */ /* 0x040fe20003f05270 */
[----:B------:R-:W-:Y:S02]  /*3490*/  UIADD3 UR7, UPT, UPT, UR7, 0xc0, URZ ;  /* 0x000000c007077890 */ /* 0x000fe4000fffe0ff */
[----:B------:R-:W-:Y:S01]  /*34a0*/  UISETP.NE.AND UP0, UPT, UR15, 0x4, UPT ;  /* 0x000000040f00788c */ /* 0x000fe2000bf05270 */
[----:B-12---:R-:W-:Y:S02]  /*34b0*/  SEL R0, RZ, 0x1, P0 ;  /* 0x00000001ff007807 */ /* 0x006fe40000000000 */
[----:B------:R-:W-:Y:S01]  /*34c0*/  SEL R10, R10, RZ, P0 ;  /* 0x000000ff0a0a7207 */ /* 0x000fe20000000000 */
[----:B------:R-:W-:Y:S01]  /*34d0*/  USEL UR6, URZ, 0x1, UP0 ;  /* 0x00000001ff067887 */ /* 0x000fe20008000000 */
[----:B------:R-:W-:Y:S01]  /*34e0*/  LOP3.LUT R9, R9, R0, RZ, 0x3c, !PT ;  /* 0x0000000009097212 */ /* 0x000fe200078e3cff */
[----:B------:R-:W-:Y:S01]  /*34f0*/  USEL UR15, UR15, URZ, UP0 ;  /* 0x000000ff0f0f7287 */ /* 0x000fe20008000000 */
[----:B------:R1:W-:Y:S03]  /*3500*/  UTCBAR [UR7], URZ ;  /* 0x000000ff070073e9 */ /* 0x0003e600080000ff */
[----:B------:R-:W-:Y:S01]  /*3510*/  LOP3.LUT R11, R11, UR6, RZ, 0x3c, !PT ;  /* 0x000000060b0b7c12 */ /* 0x000fe2000f8e3cff */
[----:B------:R-:W-:Y:S07]  /*3520*/  @P1 BRA `(.L_x_60) ;  /* 0xfffffff800a01947 */ /* 0x000fee000383ffff */
[----:B------:R-:W2:Y:S01]  /*3530*/  S2UR UR4, SR_CgaCtaId ;  /* 0x00000000000479c3 */ /* 0x000ea20000008800 */
[----:B------:R-:W-:Y:S01]  /*3540*/  ELECT P0, URZ, PT ;  /* 0x0000000000ff782f */ /* 0x000fe20003800000 */
[----:B------:R-:W-:Y:S01]  /*3550*/  IMAD.MOV.U32 R0, RZ, RZ, 0x1 ;  /* 0x00000001ff007424 */ /* 0x000fe200078e00ff */
[----:B------:R-:W-:Y:S01]  /*3560*/  UIADD3 UR5, UPT, UPT, UR5, 0xe0, URZ ;  /* 0x000000e005057890 */ /* 0x000fe2000fffe0ff */
[----:B------:R-:W-:Y:S01]  /*3570*/  SHF.L.U32 R2, R11, 0x1f, RZ ;  /* 0x0000001f0b027819 */ /* 0x000fe200000006ff */
[----:B------:R-:W-:-:S03]  /*3580*/  UMOV UR6, 0x40 ;  /* 0x0000004000067882 */ /* 0x000fc60000000000 */
[----:B------:R-:W-:Y:S01]  /*3590*/  UVIRTCOUNT.DEALLOC.SMPOOL 0x80 ;  /* 0x000000800000784c */ /* 0x000fe20000000000 */
[----:B--2---:R-:W-:Y:S02]  /*35a0*/  ULEA UR4, UR4, UR6, 0x18 ;  /* 0x0000000604047291 */ /* 0x004fe4000f8ec0ff */
[----:B------:R-:W-:-:S07]  /*35b0*/  ULEA UR6, UR15, UR5, 0x3 ;  /* 0x000000050f067291 */ /* 0x000fce000f8e18ff */
[----:B------:R2:W-:Y:S02]  /*35c0*/  @P0 STS.U8 [UR4+0x1c], R0 ;  /* 0x00001c00ff000988 */ /* 0x0005e40008000004 */
[----:B------:R-:W4:Y:S02]  /*35d0*/  SYNCS.PHASECHK.TRANS64.TRYWAIT P0, [UR6], R2 ;  /* 0x00000002ff0075a7 */ /* 0x000f240008001106 */
[----:B--2-4-:R-:W-:Y:S05]  /*35e0*/  @!P0 BRA `(.L_x_61) ;  /* 0x0000006c00348947 */ /* 0x014fea0003800000 */
.L_x_190:
[----:B-1----:R-:W-:-:S04]  /*35f0*/  UIADD3 UR7, UPT, UPT, UR15, 0x1, URZ ;  /* 0x000000010f077890 */ /* 0x002fc8000fffe0ff */
[----:B------:R-:W-:-:S04]  /*3600*/  UISETP.NE.AND UP0, UPT, UR7, 0x4, UPT ;  /* 0x000000040700788c */ /* 0x000fc8000bf05270 */
[----:B------:R-:W-:Y:S02]  /*3610*/  USEL UR8, URZ, 0x1, UP0 ;  /* 0x00000001ff087887 */ /* 0x000fe40008000000 */
[----:B------:R-:W-:-:S04]  /*3620*/  USEL UR7, UR7, URZ, UP0 ;  /* 0x000000ff07077287 */ /* 0x000fc80008000000 */
[----:B------:R-:W-:Y:S01]  /*3630*/  ULEA UR6, UR7, UR5, 0x3 ;  /* 0x0000000507067291 */ /* 0x000fe2000f8e18ff */
[----:B--2---:R-:W-:-:S04]  /*3640*/  LOP3.LUT R2, R11, UR8, RZ, 0x3c, !PT ;  /* 0x000000080b027c12 */ /* 0x004fc8000f8e3cff */
[----:B------:R-:W-:-:S04]  /*3650*/  SHF.L.U32 R3, R2, 0x1f, RZ ;  /* 0x0000001f02037819 */ /* 0x000fc800000006ff */
[----:B------:R-:W1:Y:S02]  /*3660*/  SYNCS.PHASECHK.TRANS64.TRYWAIT P0, [UR6], R3 ;  /* 0x00000003ff0075a7 */ /* 0x000e640008001106 */
[----:B-1----:R-:W-:Y:S05]  /*3670*/  @!P0 BRA `(.L_x_62) ;  /* 0x0000006c00288947 */ /* 0x002fea0003800000 */
.L_x_192:
        /* <DEDUP_REMOVED lines=9> */
.L_x_194:
[----:B------:R-:W-:-:S04]  /*3710*/  UIADD3 UR7, UPT, UPT, UR7, 0x1, URZ ;  /* 0x0000000107077890 */ /* 0x000fc8000fffe0ff */
[----:B------:R-:W-:-:S04]  /*3720*/  UISETP.NE.AND UP0, UPT, UR7, 0x4, UPT ;  /* 0x000000040700788c */ /* 0x000fc8000bf05270 */
[----:B------:R-:W-:Y:S02]  /*3730*/  USEL UR6, URZ, 0x1, UP0 ;  /* 0x00000001ff067887 */ /* 0x000fe40008000000 */
[----:B------:R-:W-:-:S04]  /*3740*/  USEL UR7, UR7, URZ, UP0 ;  /* 0x000000ff07077287 */ /* 0x000fc80008000000 */
[----:B------:R-:W-:Y:S01]  /*3750*/  ULEA UR7, UR7, UR5, 0x3 ;  /* 0x0000000507077291 */ /* 0x000fe2000f8e18ff */
[----:B------:R-:W-:-:S04]  /*3760*/  LOP3.LUT R2, R2, UR6, RZ, 0x3c, !PT ;  /* 0x0000000602027c12 */ /* 0x000fc8000f8e3cff */
[----:B------:R-:W-:-:S04]  /*3770*/  SHF.L.U32 R2, R2, 0x1f, RZ ;  /* 0x0000001f02027819 */ /* 0x000fc800000006ff */
[----:B------:R-:W2:Y:S02]  /*3780*/  SYNCS.PHASECHK.TRANS64.TRYWAIT P0, [UR7], R2 ;  /* 0x00000002ff0075a7 */ /* 0x000ea40008001107 */
[----:B--2---:R-:W-:Y:S05]  /*3790*/  @!P0 BRA `(.L_x_64) ;  /* 0x0000006c00108947 */ /* 0x004fea0003800000 */
.L_x_196:
[----:B------:R-:W-:Y:S01]  /*37a0*/  NOP ;  /* 0x0000000000007918 */ /* 0x000fe20000000000 */
[----:B-1----:R-:W1:Y:S01]  /*37b0*/  LDS R0, [UR4+0x14] ;  /* 0x00001404ff007984 */ /* 0x002e620008000800 */
[----:B------:R-:W-:Y:S01]  /*37c0*/  ULOP3.LUT UR6, UR16, 0xffff, URZ, 0xc0, !UPT ;  /* 0x0000ffff10067892 */ /* 0x000fe2000f8ec0ff */
[----:B------:R-:W-:Y:S01]  /*37d0*/  UMOV UR8, 0xffff ;  /* 0x0000ffff00087882 */ /* 0x000fe20000000000 */
[----:B------:R-:W-:Y:S02]  /*37e0*/  UMOV UR5, 0x1 ;  /* 0x0000000100057882 */ /* 0x000fe40000000000 */
[----:B------:R-:W-:-:S04]  /*37f0*/  USHF.R.U32.HI UR6, URZ, 0x5, UR6 ;  /* 0x00000005ff067899 */ /* 0x000fc80008011606 */
[----:B------:R-:W-:Y:S02]  /*3800*/  USHF.L.U32 UR8, UR8, UR6, URZ ;  /* 0x0000000608087299 */ /* 0x000fe400080006ff */
[----:B------:R-:W-:-:S04]  /*3810*/  USHF.L.U32 UR5, UR5, UR6, URZ ;  /* 0x0000000605057299 */ /* 0x000fc800080006ff */
[----:B-1----:R-:W-:-:S04]  /*3820*/  LOP3.LUT R0, R0, UR8, RZ, 0xc0, !PT ;  /* 0x0000000800007c12 */ /* 0x002fc8000f8ec0ff */
[----:B------:R-:W-:-:S13]  /*3830*/  ISETP.NE.AND P0, PT, R0, UR8, PT ;  /* 0x0000000800007c0c */ /* 0x000fda000bf05270 */
[----:B------:R-:W-:Y:S05]  /*3840*/  @P0 BRA `(.L_x_65) ;  /* 0x0000000000580947 */ /* 0x000fea0003800000 */
[----:B------:R-:W1:Y:S02]  /*3850*/  LDS R0, [UR4+0x18] ;  /* 0x00001804ff007984 */ /* 0x000e640008000800 */
[----:B-1----:R-:W-:-:S04]  /*3860*/  LOP3.LUT R0, R0, UR5, RZ, 0xc0, !PT ;  /* 0x0000000500007c12 */ /* 0x002fc8000f8ec0ff */
[----:B------:R-:W-:-:S13]  /*3870*/  ISETP.NE.AND P0, PT, R0, UR5, PT ;  /* 0x0000000500007c0c */ /* 0x000fda000bf05270 */
[----:B------:R-:W-:Y:S05]  /*3880*/  @P0 BRA `(.L_x_66) ;  /* 0x00000000003c0947 */ /* 0x000fea0003800000 */
[----:B------:R-:W1:Y:S01]  /*3890*/  S2R R2, SR_LANEID ;  /* 0x0000000000027919 */ /* 0x000e620000000000 */
[----:B------:R-:W-:Y:S01]  /*38a0*/  ULOP3.LUT UR8, URZ, UR8, URZ, 0x33, !UPT ;  /* 0x00000008ff087292 */ /* 0x000fe2000f8e33ff */
[----:B------:R-:W-:Y:S02]  /*38b0*/  VOTEU.ANY UR7, UPT, PT ;  /* 0x0000000000077886 */ /* 0x000fe400038e0100 */
[----:B------:R-:W-:-:S03]  /*38c0*/  UFLO.U32 UR7, UR7 ;  /* 0x00000007000772bd */ /* 0x000fc600080e0000 */
[----:B------:R-:W-:-:S04]  /*38d0*/  IMAD.U32 R0, RZ, RZ, UR8 ;  /* 0x00000008ff007e24 */ /* 0x000fc8000f8e00ff */
[----:B------:R2:W4:Y:S02]  /*38e0*/  REDUX UR6, R0 ;  /* 0x00000000000673c4 */ /* 0x0005240000000000 */
[----:B------:R1:W-:Y:S02]  /*38f0*/  UTCATOMSWS.AND URZ, UR8 ;  /* 0x0000000800ff79e3 */ /* 0x0003e40008000000 */
[----:B-1----:R-:W-:Y:S02]  /*3900*/  ISETP.EQ.U32.AND P0, PT, R2, UR7, PT ;  /* 0x0000000702007c0c */ /* 0x002fe4000bf02070 */
[----:B--2---:R-:W-:Y:S02]  /*3910*/  LOP3.LUT R0, RZ, UR5, RZ, 0x33, !PT ;  /* 0x00000005ff007c12 */ /* 0x004fe4000f8e33ff */
[----:B----4-:R-:W-:Y:S02]  /*3920*/  MOV R2, UR6 ;  /* 0x0000000600027c02 */ /* 0x010fe40008000f00 */
[----:B------:R-:W1:Y:S07]  /*3930*/  REDUX UR5, R0 ;  /* 0x00000000000573c4 */ /* 0x000e6e0000000000 */
[----:B------:R2:W-:Y:S01]  /*3940*/  @P0 ATOMS.AND RZ, [UR4+0x14], R2 ;  /* 0x00001402ffff098c */ /* 0x0005e2000a800004 */
[----:B-1----:R-:W-:-:S05]  /*3950*/  IMAD.U32 R0, RZ, RZ, UR5 ;  /* 0x00000005ff007e24 */ /* 0x002fca000f8e00ff */
[----:B------:R2:W-:Y:S01]  /*3960*/  @P0 ATOMS.AND RZ, [UR4+0x18], R0 ;  /* 0x00001800ffff098c */ /* 0x0005e2000a800004 */
[----:B------:R-:W-:Y:S05]  /*3970*/  BRA `(.L_x_67) ;  /* 0x0000000000147947 */ /* 0x000fea0003800000 */
.L_x_66:
[----:B------:R-:W-:Y:S02]  /*3980*/  MOV R2, 0x39a0 ;  /* 0x000039a000027802 */ /* 0x000fe40000000f00 */
[----:B---3-5:R-:W-:Y:S05]  /*3990*/  CALL.REL.NOINC `($__internal_0_$__cuda_sm10x_tcgen05_guardrail_trap_col_being_dealloced_not_returned_by_alloc) ;  /* 0x0000007000a87944 */ /* 0x028fea0003c00000 */
[----:B------:R-:W-:Y:S05]  /*39a0*/  BRA `(.L_x_67) ;  /* 0x0000000000087947 */ /* 0x000fea0003800000 */
.L_x_65:
[----:B------:R-:W-:Y:S02]  /*39b0*/  MOV R2, 0x39d0 ;  /* 0x000039d000027802 */ /* 0x000fe40000000f00 */
[----:B---3-5:R-:W-:Y:S05]  /*39c0*/  CALL.REL.NOINC `($__internal_2_$__cuda_sm10x_tcgen05_guardrail_trap_unallocated_columns_being_dealloced) ;  /* 0x0000007000b47944 */ /* 0x028fea0003c00000 */
.L_x_67:
[----:B------:R-:W-:Y:S01]  /*39d0*/  NOP ;  /* 0x0000000000007918 */ /* 0x000fe20000000000 */
[----:B------:R-:W-:Y:S05]  /*39e0*/  EXIT ;  /* 0x000000000000794d */ /* 0x000fea0003800000 */
.L_x_49:
[----:B------:R-:W-:-:S09]  /*39f0*/  UISETP.NE.OR UP2, UPT, UR8, 0x3, !UP2 ;  /* 0x000000030800788c */ /* 0x000fd2000d745670 */
[----:B------:R-:W-:Y:S05]  /*3a00*/  BRA.U UP2, `(.L_x_68) ;  /* 0x0000001502707547 */ /* 0x000fea000b800000 */
[----:B------:R-:W1:Y:S01]  /*3a10*/  LDC R0, c[0x0][0xb30] ;  /* 0x0002cc00ff007b82 */ /* 0x000e620000000800 */
[----:B------:R-:W2:Y:S01]  /*3a20*/  LDCU.64 UR8, c[0x0][0x888] ;  /* 0x00011100ff0877ac */ /* 0x000ea20008000a00 */
[----:B------:R-:W-:Y:S01]  /*3a30*/  CS2R R28, SRZ ;  /* 0x00000000001c7805 */ /* 0x000fe2000001ff00 */
[----:B------:R-:W-:Y:S01]  /*3a40*/  IMAD.MOV.U32 R25, RZ, RZ, 0x2000 ;  /* 0x00002000ff197424 */ /* 0x000fe200078e00ff */
[----:B------:R-:W4:Y:S04]  /*3a50*/  LDCU.64 UR4, c[0x0][0x890] ;  /* 0x00011200ff0477ac */ /* 0x000f280008000a00 */
[----:B------:R-:W3:Y:S01]  /*3a60*/  LDC R24, c[0x0][0x370] ;  /* 0x0000dc00ff187b82 */ /* 0x000ee20000000800 */
[----:B------:R-:W-:Y:S01]  /*3a70*/  UMOV UR7, 0x400 ;  /* 0x0000040000077882 */ /* 0x000fe20000000000 */
[----:B------:R-:W-:-:S02]  /*3a80*/  UPLOP3.LUT UP1, UPT, UPT, UPT, UPT, 0x40, 0x4 ;  /* 0x000000000004789c */ /* 0x000fc40003f2e870 */
[----:B------:R-:W-:-:S04]  /*3a90*/  ULEA UR7, UR37, UR7, 0x18 ;  /* 0x0000000725077291 */ /* 0x000fc8000f8ec0ff */
[----:B------:R-:W3:Y:S01]  /*3aa0*/  LDC R3, c[0x0][0xb0c] ;  /* 0x0002c300ff037b82 */ /* 0x000ee20000000800 */
[----:B------:R-:W-:Y:S02]  /*3ab0*/  UIADD3 UR41, UPT, UPT, UR7, 0x50, URZ ;  /* 0x0000005007297890 */ /* 0x000fe4000fffe0ff */
[----:B--2---:R-:W-:Y:S02]  /*3ac0*/  UISETP.NE.U32.AND UP2, UPT, UR8, URZ, UPT ;  /* 0x000000ff0800728c */ /* 0x004fe4000bf45070 */
[----:B------:R-:W-:Y:S02]  /*3ad0*/  UIADD3 UR33, UPT, UPT, UR7, 0x58, URZ ;  /* 0x0000005807217890 */ /* 0x000fe4000fffe0ff */
[----:B----4-:R-:W-:Y:S01]  /*3ae0*/  UISETP.NE.U32.AND UP3, UPT, UR4, URZ, UPT ;  /* 0x000000ff0400728c */ /* 0x010fe2000bf65070 */
[----:B------:R-:W2:Y:S01]  /*3af0*/  LDC R18, c[0x0][0xb20] ;  /* 0x0002c800ff127b82 */ /* 0x000ea20000000800 */
[----:B-1----:R-:W-:Y:S01]  /*3b00*/  ISETP.NE.AND P1, PT, R0, 0x1, PT ;  /* 0x000000010000780c */ /* 0x002fe20003f25270 */
[----:B------:R-:W-:-:S02]  /*3b10*/  UISETP.NE.AND.EX UP2, UPT, UR9, URZ, UPT, UP2 ;  /* 0x000000ff0900728c */ /* 0x000fc4000bf45320 */
[----:B------:R-:W-:Y:S02]  /*3b20*/  UIADD3 UR25, UPT, UPT, UR7, 0x60, URZ ;  /* 0x0000006007197890 */ /* 0x000fe4000fffe0ff */
[----:B------:R-:W-:Y:S02]  /*3b30*/  UIADD3 UR17, UPT, UPT, UR7, 0x68, URZ ;  /* 0x0000006807117890 */ /* 0x000fe4000fffe0ff */
[----:B------:R-:W1:Y:S01]  /*3b40*/  LDC.64 R30, c[0x0][0x348] ;  /* 0x0000d200ff1e7b82 */ /* 0x000e620000000a00 */
[----:B------:R-:W-:-:S07]  /*3b50*/  UISETP.NE.AND.EX UP3, UPT, UR5, URZ, UPT, UP3 ;  /* 0x000000ff0500728c */ /* 0x000fce000bf65330 */
[----:B------:R-:W4:Y:S08]  /*3b60*/  LDC.64 R16, c[0x0][0xb10] ;  /* 0x0002c400ff107b82 */ /* 0x000f300000000a00 */
[----:B------:R-:W1:Y:S08]  /*3b70*/  LDC.64 R6, c[0x0][0xb18] ;  /* 0x0002c600ff067b82 */ /* 0x000e700000000a00 */
[----:B------:R-:W1:Y:S08]  /*3b80*/  LDC.64 R4, c[0x0][0xb28] ;  /* 0x0002ca00ff047b82 */ /* 0x000e700000000a00 */
[----:B--23--:R-:W1:Y:S02]  /*3b90*/  LDC R19, c[0x0][0x374] ;  /* 0x0000dd00ff137b82 */ /* 0x00ce640000000800 */
.L_x_83:
[C---:B------:R-:W-:Y:S02]  /*3ba0*/  LEA R0, R29.reuse, UR7, 0x3 ;  /* 0x000000071d007c11 */ /* 0x040fe4000f8e18ff */
[----:B------:R-:W-:Y:S02]  /*3bb0*/  SHF.L.U32 R2, R28, 0x1f, RZ ;  /* 0x0000001f1c027819 */ /* 0x000fe400000006ff */
[----:B------:R-:W-:Y:S02]  /*3bc0*/  LEA R20, R29, UR7, 0x4 ;  /* 0x000000071d147c11 */ /* 0x000fe4000f8e20ff */
[----:B--2---:R-:W2:Y:S02]  /*3bd0*/  SYNCS.PHASECHK.TRANS64.TRYWAIT P0, [R0+URZ+0xa0], R2 ;  /* 0x0000a002000075a7 */ /* 0x004ea400080011ff */
[----:B--2---:R-:W-:Y:S05]  /*3be0*/  @!P0 BRA `(.L_x_69) ;  /* 0x0000006800148947 */ /* 0x004fea0003800000 */
.L_x_197:
[----:B------:R-:W-:Y:S01]  /*3bf0*/  ISETP.GE.AND P0, PT, R26, 0x1, PT ;  /* 0x000000011a00780c */ /* 0x000fe20003f06270 */
[----:B------:R-:W3:Y:S01]  /*3c00*/  LDS.128 R20, [R20+0x130] ;  /* 0x0001300014147984 */ /* 0x000ee20000000c00 */
[----:B--2---:R-:W-:Y:S01]  /*3c10*/  VIADD R0, R0, 0xb0 ;  /* 0x000000b000007836 */ /* 0x004fe20000000000 */
[----:B------:R-:W-:Y:S01]  /*3c20*/  @!PT LDS RZ, [RZ] ;  /* 0x00000000fffff984 */ /* 0x000fe20000000800 */
[----:B------:R-:W-:Y:S01]  /*3c30*/  @!PT LDS RZ, [RZ] ;  /* 0x00000000fffff984 */ /* 0x000fe20000000800 */
[----:B------:R-:W-:Y:S01]  /*3c40*/  @!PT LDS RZ, [RZ] ;  /* 0x00000000fffff984 */ /* 0x000fe20000000800 */
[----:B------:R-:W-:Y:S01]  /*3c50*/  @!PT LDS RZ, [RZ] ;  /* 0x00000000fffff984 */ /* 0x000fe20000000800 */
[----:B------:R2:W-:Y:S06]  /*3c60*/  MEMBAR.ALL.CTA ;  /* 0x0000000000007992 */ /* 0x0005ec0000008000 */
[----:B--2---:R-:W2:Y:S01]  /*3c70*/  FENCE.VIEW.ASYNC.S ;  /* 0x00000000000073c6 */ /* 0x004ea20000000000 */
[----:B------:R-:W-:Y:S04]  /*3c80*/  PRMT R0, RZ, 0x654, R0 ;  /* 0x00000654ff007816 */ /* 0x000fe80000000000 */
[----:B--2---:R2:W-:Y:S01]  /*3c90*/  SYNCS.ARRIVE.TRANS64.RED.A1T0 RZ, [R0+URZ], RZ ;  /* 0x000000ff00ff79a7 */ /* 0x0045e200081004ff */
[----:B---3--:R-:W-:Y:S11]  /*3ca0*/  LOP3.LUT P3, RZ, R22, 0x1, RZ, 0xc0, !PT ;  /* 0x0000000116ff7812 */ /* 0x008ff6000786c0ff */
[----:B------:R-:W-:Y:S02]  /*3cb0*/  @!UPT UIADD3 URZ, UPT, UPT, URZ, URZ, URZ ;  /* 0x000000fffffff290 */ /* 0x000fe4000fffe0ff */
[----:B------:R-:W-:Y:S02]  /*3cc0*/  @P3 MOV R11, R20 ;  /* 0x00000014000b3202 */ /* 0x000fe40000000f00 */
[----:B------:R-:W-:Y:S01]  /*3cd0*/  @P3 LOP3.LUT R10, R21, 0xffff, RZ, 0xc0, !PT ;  /* 0x0000ffff150a3812 */ /* 0x000fe200078ec0ff */
[----:B--2---:R-:W-:Y:S06]  /*3ce0*/  @!P0 BRA `(.L_x_70) ;  /* 0x0000000000a48947 */ /* 0x004fec0003800000 */
[-C--:B-1----:R-:W-:Y:S01]  /*3cf0*/  IMAD.HI.U32 R0, R19, R7.reuse, RZ ;  /* 0x0000000713007227 */ /* 0x082fe200078e00ff */
[----:B------:R-:W-:Y:S02]  /*3d00*/  ISETP.NE.AND P0, PT, R6, 0x1, PT ;  /* 0x000000010600780c */ /* 0x000fe40003f05270 */
[----:B------:R-:W-:Y:S01]  /*3d10*/  ISETP.NE.AND P2, PT, R26, 0x1, PT ;  /* 0x000000011a00780c */ /* 0x000fe20003f45270 */
[----:B----4-:R-:W-:Y:S01]  /*3d20*/  IMAD.HI.U32 R9, R24, R16, RZ ;  /* 0x0000001018097227 */ /* 0x010fe200078e00ff */
[----:B------:R-:W-:Y:S02]  /*3d30*/  SHF.R.U32.HI R0, RZ, R18, R0 ;  /* 0x00000012ff007219 */ /* 0x000fe40000011600 */
[----:B------:R-:W-:Y:S01]  /*3d40*/  ISETP.NE.AND P4, PT, R3, 0x1, PT ;  /* 0x000000010300780c */ /* 0x000fe20003f85270 */
[----:B------:R-:W-:Y:S01]  /*3d50*/  IMAD.HI.U32 R13, R10, R7, RZ ;  /* 0x000000070a0d7227 */ /* 0x000fe200078e00ff */
[----:B------:R-:W-:Y:S02]  /*3d60*/  SHF.R.U32.HI R9, RZ, R17, R9 ;  /* 0x00000011ff097219 */ /* 0x000fe40000011609 */
[----:B------:R-:W-:Y:S01]  /*3d70*/  SEL R0, R19, R0, !P0 ;  /* 0x0000000013007207 */ /* 0x000fe20004000000 */
[----:B------:R-:W-:Y:S01]  /*3d80*/  IMAD.HI.U32 R12, R11, R16, RZ ;  /* 0x000000100b0c7227 */ /* 0x000fe200078e00ff */
[----:B------:R-:W-:Y:S03]  /*3d90*/  SEL R9, R24, R9, !P4 ;  /* 0x0000000918097207 */ /* 0x000fe60006000000 */
[-C--:B------:R-:W-:Y:S01]  /*3da0*/  IMAD.HI.U32 R8, R0, R4.reuse, RZ ;  /* 0x0000000400087227 */ /* 0x080fe200078e00ff */
[----:B------:R-:W-:Y:S03]  /*3db0*/  SHF.R.U32.HI R12, RZ, R17, R12 ;  /* 0x00000011ff0c7219 */ /* 0x000fe6000001160c */
[----:B------:R-:W-:Y:S01]  /*3dc0*/  IMAD.HI.U32 R2, R9, R4, RZ ;  /* 0x0000000409027227 */ /* 0x000fe200078e00ff */
[-C--:B------:R-:W-:Y:S02]  /*3dd0*/  @P2 SHF.R.U32.HI R0, RZ, R5.reuse, R8 ;  /* 0x00000005ff002219 */ /* 0x080fe40000011608 */
[----:B------:R-:W-:Y:S02]  /*3de0*/  SHF.R.U32.HI R8, RZ, R18, R13 ;  /* 0x00000012ff087219 */ /* 0x000fe4000001160d */
[----:B------:R-:W-:Y:S01]  /*3df0*/  @P2 SHF.R.U32.HI R9, RZ, R5, R2 ;  /* 0x00000005ff092219 */ /* 0x000fe20000011602 */
[----:B------:R-:W-:Y:S01]  /*3e00*/  IMAD R0, R26, R0, RZ ;  /* 0x000000001a007224 */ /* 0x000fe200078e02ff */
[----:B------:R-:W-:Y:S02]  /*3e10*/  SEL R8, R10, R8, !P0 ;  /* 0x000000080a087207 */ /* 0x000fe40004000000 */
[----:B------:R-:W-:Y:S01]  /*3e20*/  SEL R2, R11, R12, !P4 ;  /* 0x0000000c0b027207 */ /* 0x000fe20006000000 */
[----:B------:R-:W-:Y:S01]  /*3e30*/  IMAD R12, R26, R9, RZ ;  /* 0x000000091a0c7224 */ /* 0x000fe200078e02ff */
[C---:B------:R-:W-:Y:S01]  /*3e40*/  ISETP.GE.AND P0, PT, R8.reuse, R0, PT ;  /* 0x000000000800720c */ /* 0x040fe20003f06270 */
[----:B------:R-:W-:Y:S03]  /*3e50*/  IMAD.HI.U32 R0, R8, R4, RZ ;  /* 0x0000000408007227 */ /* 0x000fe600078e00ff */
[----:B------:R-:W-:Y:S02]  /*3e60*/  ISETP.GE.OR P0, PT, R2, R12, P0 ;  /* 0x0000000c0200720c */ /* 0x000fe40000706670 */
[-C--:B------:R-:W-:Y:S04]  /*3e70*/  SHF.R.U32.HI R0, RZ, R5.reuse, R0 ;  /* 0x00000005ff007219 */ /* 0x080fe80000011600 */
[----:B------:R-:W-:Y:S05]  /*3e80*/  SEL R13, R8, R0, !P2 ;  /* 0x00000000080d7207 */ /* 0x000fea0005000000 */
[----:B------:R-:W-:Y:S02]  /*3e90*/  IMAD.MOV R12, RZ, RZ, -R13 ;  /* 0x000000ffff0c7224 */ /* 0x000fe400078e0a0d */
[----:B------:R-:W-:Y:S04]  /*3ea0*/  @!P0 IMAD.HI.U32 R0, R2, R4, RZ ;  /* 0x0000000402008227 */ /* 0x000fe800078e00ff */
[----:B------:R-:W-:Y:S01]  /*3eb0*/  IMAD R12, R26, R12, R8 ;  /* 0x0000000c1a0c7224 */ /* 0x000fe200078e0208 */
[----:B------:R-:W-:Y:S04]  /*3ec0*/  @!P0 SHF.R.U32.HI R0, RZ, R5, R0 ;  /* 0x00000005ff008219 */ /* 0x000fe80000011600 */
[----:B------:R-:W-:Y:S04]  /*3ed0*/  @!P0 SEL R0, R2, R0, !P2 ;  /* 0x0000000002008207 */ /* 0x000fe80005000000 */
[----:B------:R-:W-:Y:S01]  /*3ee0*/  @!P0 IADD3 R13, PT, PT, R13, -R0, RZ ;  /* 0x800000000d0d8210 */ /* 0x000fe20007ffe0ff */
[----:B------:R-:W-:Y:S01]  /*3ef0*/  @!P0 IMAD R0, R9, R12, R0 ;  /* 0x0000000c09008224 */ /* 0x000fe200078e0200 */
[----:B------:R-:W-:Y:S01]  /*3f00*/  IADD3 R9, PT, PT, -R8, RZ, RZ ;  /* 0x000000ff08097210 */ /* 0x000fe20007ffe1ff */
[--C-:B------:R-:W-:Y:S02]  /*3f10*/  IMAD.MOV R12, RZ, RZ, -R2.reuse ;  /* 0x000000ffff0c7224 */ /* 0x100fe400078e0a02 */
[----:B------:R-:W-:Y:S02]  /*3f20*/  @!P0 IMAD R8, R13, R26, R2 ;  /* 0x0000001a0d088224 */ /* 0x000fe400078e0202 */
[----:B------:R-:W-:Y:S02]  /*3f30*/  @!P0 IMAD.MOV.U32 R2, RZ, RZ, R0 ;  /* 0x000000ffff028224 */ /* 0x000fe400078e0000 */
[----:B------:R-:W-:Y:S02]  /*3f40*/  IMAD R11, R3, R12, R11 ;  /* 0x0000000c030b7224 */ /* 0x000fe400078e020b */
[----:B------:R-:W-:Y:S02]  /*3f50*/  IMAD R10, R6, R9, R10 ;  /* 0x00000009060a7224 */ /* 0x000fe400078e020a */
[----:B------:R-:W-:Y:S02]  /*3f60*/  IMAD R11, R2, R3, R11 ;  /* 0x00000003020b7224 */ /* 0x000fe400078e020b */
[----:B------:R-:W-:Y:S02]  /*3f70*/  IMAD R10, R8, R6, R10 ;  /* 0x00000006080a7224 */ /* 0x000fe400078e020a */
.L_x_70:
[----:B------:R-:W-:Y:S05]  /*3f80*/  BRA.U UP1, `(.L_x_71) ;  /* 0x0000000101107547 */ /* 0x000fea000b800000 */
[----:B------:R-:W-:Y:S04]  /*3f90*/  MOV R2, UR6 ;  /* 0x0000000600027c02 */ /* 0x000fe80008000f00 */
[----:B------:R-:W-:Y:S04]  /*3fa0*/  SHF.L.U32 R2, R2, 0x1f, RZ ;  /* 0x0000001f02027819 */ /* 0x000fe800000006ff */
[----:B------:R-:W2:Y:S02]  /*3fb0*/  SYNCS.PHASECHK.TRANS64.TRYWAIT P0, [UR7+0x98], R2 ;  /* 0x00009802ff0075a7 */ /* 0x000ea40008001107 */
[----:B--2---:R-:W-:Y:S05]  /*3fc0*/  @!P0 BRA `(.L_x_72) ;  /* 0x0000006400308947 */ /* 0x004fea0003800000 */
.L_x_71:
[----:B------:R-:W-:Y:S01]  /*3fd0*/  R2UR UR43, R15 ;  /* 0x000000000f2b72ca */ /* 0x000fe200000e0000 */
[----:B------:R-:W-:Y:S01]  /*3fe0*/  IMAD.MOV.U32 R32, RZ, RZ, 0x1 ;  /* 0x00000001ff207424 */ /* 0x000fe200078e00ff */
[----:B------:R-:W-:Y:S02]  /*3ff0*/  R2UR UR42, R14 ;  /* 0x000000000e2a72ca */ /* 0x000fe400000e0000 */
[----:B------:R-:W-:Y:S02]  /*4000*/  ISETP.NE.U32.AND P2, PT, RZ, UR4, PT ;  /* 0x00000004ff007c0c */ /* 0x000fe4000bf45070 */
[----:B------:R-:W-:Y:S02]  /*4010*/  SHF.L.U32 R32, R32, 0x1f, RZ ;  /* 0x0000001f20207819 */ /* 0x000fe400000006ff */
[----:B------:R-:W-:Y:S05]  /*4020*/  ISETP.NE.AND.EX P2, PT, RZ, UR5, PT, P2 ;  /* 0x00000005ff007c0c */ /* 0x000fea000bf45320 */
[----:B------:R-:W-:Y:S02]  /*4030*/  USHF.L.U32 UR43, UR43, 0x7, URZ ;  /* 0x000000072b2b7899 */ /* 0x000fe400080006ff */
[----:B------:R-:W-:Y:S01]  /*4040*/  USHF.L.U32 UR42, UR42, 0x7, URZ ;  /* 0x000000072a2a7899 */ /* 0x000fe200080006ff */
[----:B------:R-:W-:Y:S11]  /*4050*/  BRA.U !UP3, `(.L_x_73) ;  /* 0x000000010b347547 */ /* 0x000ff6000b800000 */
[----:B------:R-:W-:Y:S01]  /*4060*/  UPLOP3.LUT UP0, UPT, UPT, UPT, UP2, 0x80, 0x8 ;  /* 0x000000000008789c */ /* 0x000fe20003f0f020 */
[----:B--2---:R-:W-:Y:S02]  /*4070*/  HFMA2 R0, -RZ, RZ, 0, 5.9604644775390625e-08 ;  /* 0x00000001ff007431 */ /* 0x004fe400000001ff */
[----:B------:R-:W-:Y:S03]  /*4080*/  IMAD.MOV.U32 R64, RZ, RZ, 0x1 ;  /* 0x00000001ff407424 */ /* 0x000fe600078e00ff */
[----:B------:R-:W-:Y:S05]  /*4090*/  PLOP3.LUT P0, PT, PT, PT, UP0, 0x80, 0x8 ;  /* 0x000000000008781c */ /* 0x000fea0003f0f008 */
[----:B------:R-:W2:Y:S01]  /*40a0*/  @UP0 LDCU.64 UR10, c[0x0][0x888] ;  /* 0x00011100ff0a07ac */ /* 0x000ea20008000a00 */
[----:B------:R-:W-:Y:S07]  /*40b0*/  @UP0 UIMAD UR8, UR36, UR4, URZ ;  /* 0x00000004240802a4 */ /* 0x000fee000f8e02ff */
[----:B------:R-:W-:Y:S01]  /*40c0*/  @!P0 PRMT R64, R0, 0x7610, R64 ;  /* 0x0000761000408816 */ /* 0x000fe20000000040 */
[----:B--2---:R-:W-:Y:S03]  /*40d0*/  @UP0 UIMAD.WIDE UR10, UR8, 0x4, UR10 ;  /* 0x00000004080a08a5 */ /* 0x004fe6000f8e020a */
[----:B------:R-:W2:Y:S03]  /*40e0*/  @!UP0 LDCU UR8, c[0x0][0x880] ;  /* 0x00011000ff0887ac */ /* 0x000ea60008000800 */
[----:B------:R-:W-:Y:S01]  /*40f0*/  IMAD.U32 R8, RZ, RZ, UR10 ;  /* 0x0000000aff087e24 */ /* 0x000fe2000f8e00ff */
[----:B------:R-:W-:Y:S05]  /*4100*/  MOV R9, UR11 ;  /* 0x0000000b00097c02 */ /* 0x000fea0008000f00 */
[----:B-----5:R3:W5:Y:S02]  /*4110*/  @P0 LDG.E R35, desc[UR46][R8.64] ;  /* 0x0000002e08230981 */ /* 0x020764000c1e1900 */
[----:B--23--:R-:W-:Y:S07]  /*4120*/  @!P0 IMAD.U32 R35, RZ, RZ, UR8 ;  /* 0x00000008ff238e24 */ /* 0x00cfee000f8e00ff */
.L_x_73:
[----:B-----5:R-:W-:Y:S01]  /*4130*/  @!P2 FSETP.EQ.AND P0, PT, R35, RZ, PT ;  /* 0x000000ff2300a20b */ /* 0x020fe20003f02000 */
[----:B------:R-:W-:Y:S01]  /*4140*/  @!UPT UIADD3 URZ, UPT, UPT, URZ, URZ, URZ ;  /* 0x000000fffffff290 */ /* 0x000fe2000fffe0ff */
[----:B------:R-:W-:Y:S11]  /*4150*/  @!P2 BRA `(.L_x_74) ;  /* 0x000000000014a947 */ /* 0x000ff60003800000 */
[----:B------:R-:W-:Y:S02]  /*4160*/  LOP3.LUT P2, RZ, R64, 0xff, RZ, 0xc0, !PT ;  /* 0x000000ff40ff7812 */ /* 0x000fe4000784c0ff */
[----:B------:R-:W-:Y:S04]  /*4170*/  PLOP3.LUT P0, PT, PT, PT, UP0, 0x80, 0x8 ;  /* 0x000000000008781c */ /* 0x000fe80003f0f008 */
[----:B------:R-:W-:Y:S07]  /*4180*/  PLOP3.LUT P0, PT, P0, PT, PT, 0x8, 0x80 ;  /* 0x000000000080781c */ /* 0x000fee000070e170 */
[----:B------:R-:W-:Y:S11]  /*4190*/  @P2 FSETP.EQ.AND P0, PT, R35, RZ, PT ;  /* 0x000000ff2300220b */ /* 0x000ff60003f02000 */
[----:B------:R-:W-:Y:S02]  /*41a0*/  @!UPT UIADD3 URZ, UPT, UPT, URZ, URZ, URZ ;  /* 0x000000fffffff290 */ /* 0x000fe4000fffe0ff */
.L_x_74:
[----:B------:R-:W3:Y:S01]  /*41b0*/  SYNCS.PHASECHK.TRANS64.TRYWAIT P2, [UR7+0x70], R32 ;  /* 0x00007020ff0075a7 */ /* 0x000ee20008041107 */
[----:B------:R-:W-:Y:S04]  /*41c0*/  ELECT P4, URZ, PT ;  /* 0x0000000000ff782f */ /* 0x000fe80003880000 */
[----:B------:R-:W-:Y:S11]  /*41d0*/  PLOP3.LUT P4, PT, P0, P4, PT, 0xf2, 0x2f ;  /* 0x00000000002f781c */ /* 0x000ff60000789e72 */
[----:B------:R-:W-:Y:S02]  /*41e0*/  @!UPT UIADD3 URZ, UPT, UPT, URZ, URZ, URZ ;  /* 0x000000fffffff290 */ /* 0x000fe4000fffe0ff */
[----:B-1----:R-:W-:Y:S05]  /*41f0*/  @!P4 IADD3 R8, P0, PT, R30, 0x580, RZ ;  /* 0x000005801e08c810 */ /* 0x002fea0007f1e0ff */
[----:B--2---:R-:W-:Y:S01]  /*4200*/  @!P4 IMAD.X R2, RZ, RZ, R31, P0 ;  /* 0x000000ffff02c224 */ /* 0x004fe200000e061f */
[----:B---3--:R-:W-:Y:S07]  /*4210*/  @!P2 BRA `(.L_x_75) ;  /* 0x0000006000b4a947 */ /* 0x008fee0003800000 */
.L_x_200:
[----:B------:R-:W-:Y:S01]  /*4220*/  @!P4 R2UR UR9, R8 ;  /* 0x000000000809c2ca */ /* 0x000fe200000e0000 */
[----:B------:R-:W-:Y:S01]  /*4230*/  VOTEU.ALL UP1, P4 ;  /* 0x0000000000ff7886 */ /* 0x000fe20002020000 */
[----:B------:R-:W-:Y:S01]  /*4240*/  @!P4 R2UR UR8, R2 ;  /* 0x000000000208c2ca */ /* 0x000fe200000e0000 */
[----:B-1----:R-:W-:Y:S01]  /*4250*/  @!P4 IMAD.MOV.U32 R0, RZ, RZ, 0x2000 ;  /* 0x00002000ff00c424 */ /* 0x002fe200078e00ff */
[----:B------:R-:W-:Y:S01]  /*4260*/  UMOV UR44, UR36 ;  /* 0x00000024002c7c82 */ /* 0x000fe20008000000 */
[----:B------:R-:W-:Y:S02]  /*4270*/  UPRMT UR21, UR37, 0x654, UR41 ;  /* 0x0000065425157896 */ /* 0x000fe40008000029 */
[----:B------:R-:W-:Y:S01]  /*4280*/  @!UP1 UIADD3 UR40, UPT, UPT, UR7, 0x200, URZ ;  /* 0x0000020007289890 */ /* 0x000fe2000fffe0ff */
[----:B------:R-:W-:Y:S05]  /*4290*/  VOTEU.ALL UP1, P4 ;  /* 0x0000000000ff7886 */ /* 0x000fea0002020000 */
[----:B------:R-:W-:Y:S01]  /*42a0*/  IMAD.U32 R8, RZ, RZ, UR9 ;  /* 0x00000009ff087e24 */ /* 0x000fe2000f8e00ff */
[----:B------:R-:W-:Y:S01]  /*42b0*/  UMOV UR9, 0x10000000 ;  /* 0x1000000000097882 */ /* 0x000fe20000000000 */
[----:B------:R-:W-:Y:S01]  /*42c0*/  IMAD.U32 R9, RZ, RZ, UR8 ;  /* 0x00000008ff097e24 */ /* 0x000fe2000f8e00ff */
[----:B------:R-:W-:Y:S02]  /*42d0*/  UMOV UR8, 0x0 ;  /* 0x0000000000087882 */ /* 0x000fe40000000000 */
[----:B------:R-:W-:Y:S02]  /*42e0*/  @!P4 R2UR UR10, R8 ;  /* 0x00000000080ac2ca */ /* 0x000fe400000e0000 */
[----:B------:R-:W-:Y:S02]  /*42f0*/  @!P4 R2UR UR11, R9 ;  /* 0x00000000090bc2ca */ /* 0x000fe400000e0000 */
[----:B------:R-:W-:Y:S05]  /*4300*/  @!P4 IADD3 R8, P0, PT, R30, 0x580, RZ ;  /* 0x000005801e08c810 */ /* 0x000fea0007f1e0ff */
[----:B------:R-:W-:Y:S06]  /*4310*/  @!P4 IMAD.X R2, RZ, RZ, R31, P0 ;  /* 0x000000ffff02c224 */ /* 0x000fec00000e061f */
[----:B------:R1:W-:Y:S01]  /*4320*/  @!UP1 UTMALDG.3D [UR40], [UR10], desc[UR8] ;  /* 0x000008280a0095b4 */ /* 0x0003e20008011000 */
[----:B------:R1:W-:Y:S01]  /*4330*/  @!P4 SYNCS.ARRIVE.TRANS64.RED.A0TR RZ, [UR7+0x50], R0 ;  /* 0x00005000ffffc9a7 */ /* 0x0003e20008300407 */
[----:B------:R-:W-:Y:S01]  /*4340*/  SYNCS.ARRIVE.TRANS64.RED.A1T0 RZ, [UR21], RZ ;  /* 0x000000ffffff79a7 */ /* 0x000fe20008100415 */
[----:B------:R-:W2:Y:S02]  /*4350*/  SYNCS.PHASECHK.TRANS64.TRYWAIT P2, [UR7+0x78], R32 ;  /* 0x00007820ff0075a7 */ /* 0x000ea40008041107 */
[----:B-12---:R-:W-:Y:S05]  /*4360*/  @!P2 BRA `(.L_x_76) ;  /* 0x000000600078a947 */ /* 0x006fea0003800000 */
.L_x_202:
[----:B------:R-:W-:Y:S01]  /*4370*/  @!P4 R2UR UR9, R8 ;  /* 0x000000000809c2ca */ /* 0x000fe200000e0000 */
[----:B------:R-:W-:Y:S01]  /*4380*/  VOTEU.ALL UP1, P4 ;  /* 0x0000000000ff7886 */ /* 0x000fe20002020000 */
[----:B------:R-:W-:Y:S01]  /*4390*/  @!P4 R2UR UR8, R2 ;  /* 0x000000000208c2ca */ /* 0x000fe200000e0000 */
[----:B-1----:R-:W-:Y:S01]  /*43a0*/  @!P4 IMAD.MOV.U32 R0, RZ, RZ, 0x2000 ;  /* 0x00002000ff00c424 */ /* 0x002fe200078e00ff */
[----:B------:R-:W-:Y:S01]  /*43b0*/  UMOV UR35, UR43 ;  /* 0x0000002b00237c82 */ /* 0x000fe20008000000 */
[----:B------:R-:W-:Y:S02]  /*43c0*/  UPRMT UR15, UR37, 0x654, UR33 ;  /* 0x00000654250f7896 */ /* 0x000fe40008000021 */
[----:B------:R-:W-:Y:S02]  /*43d0*/  @!UP1 UIADD3 UR34, UPT, UPT, UR42, 0x10, URZ ;  /* 0x000000102a229890 */ /* 0x000fe4000fffe0ff */
[----:B------:R-:W-:Y:S01]  /*43e0*/  @!UP1 UIADD3 UR32, UPT, UPT, UR7, 0x2200, URZ ;  /* 0x0000220007209890 */ /* 0x000fe2000fffe0ff */
[----:B------:R-:W-:Y:S03]  /*43f0*/  VOTEU.ALL UP1, P4 ;  /* 0x0000000000ff7886 */ /* 0x000fe60002020000 */
        /* <DEDUP_REMOVED lines=13> */
.L_x_204:
[----:B------:R-:W-:Y:S01]  /*44d0*/  @!P4 R2UR UR9, R8 ;  /* 0x000000000809c2ca */ /* 0x000fe200000e0000 */
[----:B------:R-:W-:Y:S01]  /*44e0*/  VOTEU.ALL UP1, P4 ;  /* 0x0000000000ff7886 */ /* 0x000fe20002020000 */
[----:B------:R-:W-:Y:S01]  /*44f0*/  @!P4 R2UR UR8, R2 ;  /* 0x000000000208c2ca */ /* 0x000fe200000e0000 */
[----:B-1----:R-:W-:Y:S01]  /*4500*/  @!P4 IMAD.MOV.U32 R0, RZ, RZ, 0x2000 ;  /* 0x00002000ff00c424 */ /* 0x002fe200078e00ff */
[----:B------:R-:W-:Y:S01]  /*4510*/  UMOV UR27, UR43 ;  /* 0x0000002b001b7c82 */ /* 0x000fe20008000000 */
[----:B------:R-:W-:Y:S01]  /*4520*/  UMOV UR28, UR36 ;  /* 0x00000024001c7c82 */ /* 0x000fe20008000000 */
[----:B------:R-:W-:Y:S02]  /*4530*/  @!UP1 UIADD3 UR26, UPT, UPT, UR42, 0x20, URZ ;  /* 0x000000202a1a9890 */ /* 0x000fe4000fffe0ff */
[----:B------:R-:W-:Y:S01]  /*4540*/  @!UP1 UIADD3 UR24, UPT, UPT, UR7, 0x4200, URZ ;  /* 0x0000420007189890 */ /* 0x000fe2000fffe0ff */
[----:B------:R-:W-:Y:S01]  /*4550*/  VOTEU.ALL UP1, P4 ;  /* 0x0000000000ff7886 */ /* 0x000fe20002020000 */
[----:B------:R-:W-:Y:S03]  /*4560*/  UPRMT UR14, UR37, 0x654, UR25 ;  /* 0x00000654250e7896 */ /* 0x000fe60008000019 */
        /* <DEDUP_REMOVED lines=13> */
.L_x_206:
[----:B------:R-:W-:Y:S01]  /*4640*/  @!P4 R2UR UR9, R8 ;  /* 0x000000000809c2ca */ /* 0x000fe200000e0000 */
[----:B------:R-:W-:Y:S01]  /*4650*/  VOTEU.ALL UP1, P4 ;  /* 0x0000000000ff7886 */ /* 0x000fe20002020000 */
[----:B------:R-:W-:Y:S01]  /*4660*/  @!P4 R2UR UR8, R2 ;  /* 0x000000000208c2ca */ /* 0x000fe200000e0000 */
[----:B-1----:R-:W-:Y:S01]  /*4670*/  @!P4 IMAD.MOV.U32 R0, RZ, RZ, 0x2000 ;  /* 0x00002000ff00c424 */ /* 0x002fe200078e00ff */
[----:B------:R-:W-:Y:S01]  /*4680*/  UMOV UR19, UR43 ;  /* 0x0000002b00137c82 */ /* 0x000fe20008000000 */
[----:B------:R-:W-:Y:S01]  /*4690*/  UMOV UR20, UR36 ;  /* 0x0000002400147c82 */ /* 0x000fe20008000000 */
[----:B------:R-:W-:Y:S01]  /*46a0*/  @!UP1 UIADD3 UR18, UPT, UPT, UR42, 0x30, URZ ;  /* 0x000000302a129890 */ /* 0x000fe2000fffe0ff */
[----:B------:R-:W-:Y:S01]  /*46b0*/  SHF.L.U32 R14, RZ, 0x1f, RZ ;  /* 0x0000001fff0e7819 */ /* 0x000fe200000006ff */
        /* <DEDUP_REMOVED lines=16> */
.L_x_208:
[----:B------:R-:W-:Y:S01]  /*47c0*/  @!P4 R2UR UR9, R8 ;  /* 0x000000000809c2ca */ /* 0x000fe200000e0000 */
[----:B------:R-:W-:Y:S01]  /*47d0*/  VOTEU.ALL UP1, P4 ;  /* 0x0000000000ff7886 */ /* 0x000fe20002020000 */
[----:B------:R-:W-:Y:S01]  /*47e0*/  @!P4 R2UR UR8, R2 ;  /* 0x000000000208c2ca */ /* 0x000fe200000e0000 */
[----:B-1----:R-:W-:Y:S01]  /*47f0*/  @!P4 IMAD.MOV.U32 R0, RZ, RZ, 0x2000 ;  /* 0x00002000ff00c424 */ /* 0x002fe200078e00ff */
[----:B------:R-:W-:Y:S01]  /*4800*/  UMOV UR18, 0x0 ;  /* 0x0000000000127882 */ /* 0x000fe20000000000 */
[----:B------:R-:W-:Y:S01]  /*4810*/  UMOV UR19, 0x10000000 ;  /* 0x1000000000137882 */ /* 0x000fe20000000000 */
[----:B------:R-:W-:Y:S01]  /*4820*/  @!UP1 UIADD3 UR10, UPT, UPT, UR42, 0x40, URZ ;  /* 0x000000402a0a9890 */ /* 0x000fe2000fffe0ff */
[----:B------:R-:W-:Y:S01]  /*4830*/  UMOV UR11, UR43 ;  /* 0x0000002b000b7c82 */ /* 0x000fe20008000000 */
[----:B------:R-:W-:Y:S05]  /*4840*/  UMOV UR12, UR36 ;  /* 0x00000024000c7c82 */ /* 0x000fea0008000000 */
[----:B------:R-:W-:Y:S01]  /*4850*/  IMAD.U32 R8, RZ, RZ, UR9 ;  /* 0x00000009ff087e24 */ /* 0x000fe2000f8e00ff */
[----:B------:R-:W-:Y:S01]  /*4860*/  UMOV UR9, UR41 ;  /* 0x0000002900097c82 */ /* 0x000fe20008000000 */
[----:B------:R-:W-:Y:S01]  /*4870*/  IMAD.U32 R9, RZ, RZ, UR8 ;  /* 0x00000008ff097e24 */ /* 0x000fe2000f8e00ff */
[----:B------:R-:W-:Y:S02]  /*4880*/  @!UP1 UIADD3 UR8, UPT, UPT, UR7, 0x200, URZ ;  /* 0x0000020007089890 */ /* 0x000fe4000fffe0ff */
[----:B------:R-:W-:Y:S01]  /*4890*/  @!P4 R2UR UR22, R8 ;  /* 0x000000000816c2ca */ /* 0x000fe200000e0000 */
[----:B------:R-:W-:Y:S01]  /*48a0*/  VOTEU.ALL UP1, P4 ;  /* 0x0000000000ff7886 */ /* 0x000fe20002020000 */
        /* <DEDUP_REMOVED lines=8> */
.L_x_210:
        /* <DEDUP_REMOVED lines=23> */
.L_x_212:
[----:B------:R-:W2:Y:S01]  /*4aa0*/  LDC.64 R12, c[0x0][0xb18] ;  /* 0x0002c600ff0c7b82 */ /* 0x000ea20000000a00 */
[----:B------:R-:W-:Y:S01]  /*4ab0*/  @!P4 R2UR UR8, R2 ;  /* 0x000000000208c2ca */ /* 0x000fe200000e0000 */
[----:B------:R-:W-:Y:S01]  /*4ac0*/  VOTEU.ALL UP1, P4 ;  /* 0x0000000000ff7886 */ /* 0x000fe20002020000 */
[----:B------:R-:W-:Y:S01]  /*4ad0*/  @!P4 R2UR UR9, R8 ;  /* 0x000000000809c2ca */ /* 0x000fe200000e0000 */
[----:B-1----:R-:W-:Y:S01]  /*4ae0*/  @!P4 IMAD.MOV.U32 R0, RZ, RZ, 0x2000 ;  /* 0x00002000ff00c424 */ /* 0x002fe200078e00ff */
[----:B------:R-:W-:Y:S03]  /*4af0*/  UMOV UR18, 0x0 ;  /* 0x0000000000127882 */ /* 0x000fe60000000000 */
[----:B------:R-:W1:Y:S01]  /*4b00*/  @!P1 LDC R2, c[0x0][0xb0c] ;  /* 0x0002c300ff029b82 */ /* 0x000e620000000800 */
[----:B------:R-:W-:Y:S01]  /*4b10*/  @!UP1 UIADD3 UR10, UPT, UPT, UR42, 0x60, URZ ;  /* 0x000000602a0a9890 */ /* 0x000fe2000fffe0ff */
[----:B------:R-:W-:Y:S01]  /*4b20*/  @P3 SHF.R.U32.HI R27, RZ, 0x10, R21 ;  /* 0x00000010ff1b3819 */ /* 0x000fe20000011615 */
[----:B------:R-:W-:Y:S01]  /*4b30*/  UMOV UR19, 0x10000000 ;  /* 0x1000000000137882 */ /* 0x000fe20000000000 */
[----:B------:R-:W-:Y:S01]  /*4b40*/  UMOV UR11, UR43 ;  /* 0x0000002b000b7c82 */ /* 0x000fe20008000000 */
[----:B------:R-:W-:Y:S01]  /*4b50*/  UMOV UR12, UR36 ;  /* 0x00000024000c7c82 */ /* 0x000fe20008000000 */
[----:B------:R-:W-:Y:S02]  /*4b60*/  VIADD R29, R29, 0x1 ;  /* 0x000000011d1d7836 */ /* 0x000fe40000000000 */
[----:B------:R-:W-:Y:S01]  /*4b70*/  IMAD.U32 R9, RZ, RZ, UR8 ;  /* 0x00000008ff097e24 */ /* 0x000fe2000f8e00ff */
[----:B------:R-:W-:Y:S01]  /*4b80*/  @!UP1 UIADD3 UR8, UPT, UPT, UR7, 0x4200, URZ ;  /* 0x0000420007089890 */ /* 0x000fe2000fffe0ff */
[----:B------:R-:W-:Y:S01]  /*4b90*/  IMAD.U32 R8, RZ, RZ, UR9 ;  /* 0x00000009ff087e24 */ /* 0x000fe2000f8e00ff */
[----:B------:R-:W-:Y:S01]  /*4ba0*/  VOTEU.ALL UP1, P4 ;  /* 0x0000000000ff7886 */ /* 0x000fe20002020000 */
[----:B------:R-:W-:Y:S01]  /*4bb0*/  UMOV UR9, UR25 ;  /* 0x0000001900097c82 */ /* 0x000fe20008000000 */
[----:B------:R-:W-:Y:S02]  /*4bc0*/  @!P4 R2UR UR21, R9 ;  /* 0x000000000915c2ca */ /* 0x000fe400000e0000 */
[----:B------:R-:W-:Y:S02]  /*4bd0*/  @!P4 R2UR UR20, R8 ;  /* 0x000000000814c2ca */ /* 0x000fe400000e0000 */
[----:B------:R-:W3:Y:S11]  /*4be0*/  LDC.64 R8, c[0x0][0xb10] ;  /* 0x0002c400ff087b82 */ /* 0x000ef60000000a00 */
[----:B------:R1:W-:Y:S01]  /*4bf0*/  @!UP1 UTMALDG.3D [UR8], [UR20], desc[UR18] ;  /* 0x00001208140095b4 */ /* 0x0003e20008011000 */
[----:B------:R5:W-:Y:S01]  /*4c00*/  @!P4 SYNCS.ARRIVE.TRANS64.RED.A0TR RZ, [UR7+0x60], R0 ;  /* 0x00006000ffffc9a7 */ /* 0x000be20008300407 */
[C---:B---3--:R-:W-:Y:S01]  /*4c10*/  @!P1 IMAD.HI.U32 R8, R11.reuse, R8, RZ ;  /* 0x000000080b089227 */ /* 0x048fe200078e00ff */
[----:B--2---:R-:W-:Y:S02]  /*4c20*/  @!P1 ISETP.NE.AND P0, PT, R12, 0x1, PT ;  /* 0x000000010c00980c */ /* 0x004fe40003f05270 */
[----:B-1----:R-:W-:Y:S01]  /*4c30*/  @!P1 ISETP.NE.AND P2, PT, R2, 0x1, PT ;  /* 0x000000010200980c */ /* 0x002fe20003f45270 */
[----:B------:R-:W-:Y:S01]  /*4c40*/  SYNCS.ARRIVE.TRANS64.RED.A1T0 RZ, [UR14], RZ ;  /* 0x000000ffffff79a7 */ /* 0x000fe2000810040e */
[C---:B------:R-:W-:Y:S01]  /*4c50*/  @!P1 IMAD.HI.U32 R13, R10.reuse, R13, RZ ;  /* 0x0000000d0a0d9227 */ /* 0x040fe200078e00ff */
[----:B------:R-:W-:Y:S04]  /*4c60*/  @!P1 SHF.R.U32.HI R8, RZ, R9, R8 ;  /* 0x00000009ff089219 */ /* 0x000fe80000011608 */
[----:B------:R-:W-:Y:S01]  /*4c70*/  @!P1 SEL R8, R11, R8, !P2 ;  /* 0x000000080b089207 */ /* 0x000fe20005000000 */
[----:B------:R-:W1:Y:S01]  /*4c80*/  SYNCS.PHASECHK.TRANS64.TRYWAIT P5, [UR7+0x88], R14 ;  /* 0x0000880eff0075a7 */ /* 0x000e6200080a1107 */
[----:B-----5:R-:W2:Y:S02]  /*4c90*/  @!P1 LDC R0, c[0x0][0xb20] ;  /* 0x0002c800ff009b82 */ /* 0x020ea40000000800 */
[----:B--2---:R-:W-:Y:S04]  /*4ca0*/  @!P1 SHF.R.U32.HI R0, RZ, R0, R13 ;  /* 0x00000000ff009219 */ /* 0x004fe8000001160d */
[----:B------:R-:W-:Y:S05]  /*4cb0*/  @!P1 SEL R9, R10, R0, !P0 ;  /* 0x000000000a099207 */ /* 0x000fea0004000000 */
[----:B------:R-:W-:Y:S02]  /*4cc0*/  @!P1 IMAD.IADD R0, R9, 0x1, -R8 ;  /* 0x0000000109009824 */ /* 0x000fe400078e0a08 */
[----:B------:R-:W-:Y:S02]  /*4cd0*/  @!P1 IMAD.IADD R8, R8, 0x1, -R9 ;  /* 0x0000000108089824 */ /* 0x000fe400078e0a09 */
[----:B------:R-:W-:Y:S02]  /*4ce0*/  @!P1 IMAD R11, R0, R2, R11 ;  /* 0x00000002000b9224 */ /* 0x000fe400078e020b */
[----:B------:R-:W-:Y:S01]  /*4cf0*/  @!P1 IMAD R10, R8, R12, R10 ;  /* 0x0000000c080a9224 */ /* 0x000fe200078e020a */
[----:B-1----:R-:W-:Y:S06]  /*4d00*/  @!P5 BRA `(.L_x_82) ;  /* 0x0000005800a0d947 */ /* 0x002fec0003800000 */
.L_x_214:
[----:B------:R-:W-:Y:S01]  /*4d10*/  @!P4 IADD3 R2, P0, PT, R30, 0x580, RZ ;  /* 0x000005801e02c810 */ /* 0x000fe20007f1e0ff */
[----:B------:R-:W-:Y:S01]  /*4d20*/  VOTEU.ALL UP1, P4 ;  /* 0x0000000000ff7886 */ /* 0x000fe20002020000 */
[----:B------:R-:W-:Y:S01]  /*4d30*/  UMOV UR18, 0x0 ;  /* 0x0000000000127882 */ /* 0x000fe20000000000 */
[----:B------:R-:W-:Y:S01]  /*4d40*/  UMOV UR19, 0x10000000 ;  /* 0x1000000000137882 */ /* 0x000fe20000000000 */
[----:B------:R-:W-:Y:S01]  /*4d50*/  @!P4 R2UR UR9, R2 ;  /* 0x000000000209c2ca */ /* 0x000fe200000e0000 */
[----:B-1----:R-:W-:Y:S01]  /*4d60*/  @!P4 IMAD.X R0, RZ, RZ, R31, P0 ;  /* 0x000000ffff00c224 */ /* 0x002fe200000e061f */
[----:B------:R-:W-:Y:S01]  /*4d70*/  @!UP1 UIADD3 UR10, UPT, UPT, UR42, 0x70, URZ ;  /* 0x000000702a0a9890 */ /* 0x000fe2000fffe0ff */
[----:B------:R-:W-:Y:S01]  /*4d80*/  ISETP.NE.AND P0, PT, R29, 0x2, PT ;  /* 0x000000021d00780c */ /* 0x000fe20003f05270 */
[----:B------:R-:W-:Y:S01]  /*4d90*/  UMOV UR11, UR43 ;  /* 0x0000002b000b7c82 */ /* 0x000fe20008000000 */
[----:B------:R-:W-:Y:S01]  /*4da0*/  UMOV UR12, UR36 ;  /* 0x00000024000c7c82 */ /* 0x000fe20008000000 */
[----:B------:R-:W-:Y:S01]  /*4db0*/  @!P4 R2UR UR8, R0 ;  /* 0x000000000008c2ca */ /* 0x000fe200000e0000 */
[----:B------:R-:W-:Y:S01]  /*4dc0*/  IMAD.IADD R14, R10, 0x1, R62 ;  /* 0x000000010a0e7824 */ /* 0x000fe200078e023e */
[----:B------:R-:W-:Y:S01]  /*4dd0*/  @P3 R2UR UR36, R27 ;  /* 0x000000001b2432ca */ /* 0x000fe200000e0000 */
[----:B------:R-:W-:Y:S01]  /*4de0*/  IMAD.IADD R15, R11, 0x1, R63 ;  /* 0x000000010b0f7824 */ /* 0x000fe200078e023f */
[----:B------:R-:W-:Y:S02]  /*4df0*/  SEL R0, RZ, 0x1, P0 ;  /* 0x00000001ff007807 */ /* 0x000fe40000000000 */
[----:B------:R-:W-:Y:S01]  /*4e00*/  SEL R29, R29, RZ, P0 ;  /* 0x000000ff1d1d7207 */ /* 0x000fe20000000000 */
[----:B------:R-:W-:Y:S01]  /*4e10*/  IMAD.U32 R8, RZ, RZ, UR9 ;  /* 0x00000009ff087e24 */ /* 0x000fe2000f8e00ff */
[----:B------:R-:W-:Y:S01]  /*4e20*/  UMOV UR9, UR17 ;  /* 0x0000001100097c82 */ /* 0x000fe20008000000 */
[----:B------:R-:W-:Y:S03]  /*4e30*/  LOP3.LUT R28, R28, R0, RZ, 0x3c, !PT ;  /* 0x000000001c1c7212 */ /* 0x000fe600078e3cff */
[----:B------:R-:W-:Y:S01]  /*4e40*/  @!P4 R2UR UR14, R8 ;  /* 0x00000000080ec2ca */ /* 0x000fe200000e0000 */
[----:B------:R-:W-:Y:S01]  /*4e50*/  IMAD.U32 R9, RZ, RZ, UR8 ;  /* 0x00000008ff097e24 */ /* 0x000fe2000f8e00ff */
[----:B------:R-:W-:Y:S01]  /*4e60*/  @!UP1 UIADD3 UR8, UPT, UPT, UR7, 0x6200, URZ ;  /* 0x0000620007089890 */ /* 0x000fe2000fffe0ff */
[----:B------:R-:W-:Y:S03]  /*4e70*/  VOTEU.ALL UP1, P4 ;  /* 0x0000000000ff7886 */ /* 0x000fe60002020000 */
[----:B------:R-:W-:Y:S11]  /*4e80*/  @!P4 R2UR UR15, R9 ;  /* 0x00000000090fc2ca */ /* 0x000ff600000e0000 */
[----:B------:R-:W-:Y:S02]  /*4e90*/  @!UPT UIADD3 URZ, UPT, UPT, URZ, URZ, URZ ;  /* 0x000000fffffff290 */ /* 0x000fe4000fffe0ff */
[----:B------:R2:W-:Y:S01]  /*4ea0*/  @!UP1 UTMALDG.3D [UR8], [UR14], desc[UR18] ;  /* 0x000012080e0095b4 */ /* 0x0005e20008011000 */
[----:B------:R2:W-:Y:S01]  /*4eb0*/  @!P4 SYNCS.ARRIVE.TRANS64.RED.A0TR RZ, [UR7+0x68], R25 ;  /* 0x00006819ffffc9a7 */ /* 0x0005e20008300407 */
[----:B------:R-:W-:Y:S01]  /*4ec0*/  UPLOP3.LUT UP1, UPT, UPT, UPT, UPT, 0x80, 0x8 ;  /* 0x000000000008789c */ /* 0x000fe20003f2f070 */
[----:B------:R-:W-:Y:S01]  /*4ed0*/  SYNCS.ARRIVE.TRANS64.RED.A1T0 RZ, [UR13], RZ ;  /* 0x000000ffffff79a7 */ /* 0x000fe2000810040d */
[----:B------:R-:W-:Y:S09]  /*4ee0*/  @P3 BRA `(.L_x_83) ;  /* 0xffffffec002c3947 */ /* 0x000ff2000383ffff */
[----:B------:R-:W1:Y:S02]  /*4ef0*/  SYNCS.PHASECHK.TRANS64.TRYWAIT P0, [UR7+0x70], R32 ;  /* 0x00007020ff0075a7 */ /* 0x000e640008001107 */
[----:B-1----:R-:W-:Y:S05]  /*4f00*/  @!P0 BRA `(.L_x_84) ;  /* 0x0000005800388947 */ /* 0x002fea0003800000 */
.L_x_216:
[----:B------:R-:W3:Y:S02]  /*4f10*/  SYNCS.PHASECHK.TRANS64.TRYWAIT P0, [UR7+0x78], R32 ;  /* 0x00007820ff0075a7 */ /* 0x000ee40008001107 */
[----:B---3--:R-:W-:Y:S05]  /*4f20*/  @!P0 BRA `(.L_x_85) ;  /* 0x0000005800488947 */ /* 0x008fea0003800000 */
.L_x_218:
[----:B------:R-:W3:Y:S01]  /*4f30*/  SYNCS.PHASECHK.TRANS64.TRYWAIT P0, [UR7+0x80], R32 ;  /* 0x00008020ff0075a7 */ /* 0x000ee20008001107 */
[----:B-1----:R-:W-:Y:S01]  /*4f40*/  HFMA2 R0, -RZ, RZ, 0, 5.9604644775390625e-08 ;  /* 0x00000001ff007431 */ /* 0x002fe200000001ff */
[----:B---3--:R-:W-:Y:S06]  /*4f50*/  @!P0 BRA `(.L_x_86) ;  /* 0x0000005800548947 */ /* 0x008fec0003800000 */
.L_x_220:
[----:B-1----:R-:W-:Y:S02]  /*4f60*/  MOV R2, UR7 ;  /* 0x0000000700027c02 */ /* 0x002fe40008000f00 */
[----:B------:R-:W-:-:S07]  /*4f70*/  SHF.L.U32 R0, R0, 0x1f, RZ ;  /* 0x0000001f00007819 */ /* 0x000fce00000006ff */
.L_x_87:
[----:B-1----:R1:W3:Y:S02]  /*4f80*/  SYNCS.PHASECHK.TRANS64.TRYWAIT P0, [R2+URZ+0x88], R0 ;  /* 0x00008800020075a7 */ /* 0x0022e400080011ff */
[----:B---3--:R-:W-:Y:S05]  /*4f90*/  @!P0 NANOSLEEP.SYNCS 0x989680 ;  /* 0x009896800000895d */ /* 0x008fea0003900000 */
[----:B------:R-:W3:Y:S02]  /*4fa0*/  @!P0 SYNCS.PHASECHK.TRANS64 P0, [R2+URZ+0x88], R0 ;  /* 0x00008800020085a7 */ /* 0x000ee400080010ff */
[----:B--23--:R-:W-:Y:S05]  /*4fb0*/  @P0 EXIT ;  /* 0x000000000000094d */ /* 0x00cfea0003800000 */
[----:B------:R-:W-:Y:S05]  /*4fc0*/  BRA `(.L_x_87) ;  /* 0xfffffffc00ec7947 */ /* 0x000fea000383ffff */
.L_x_68:
[----:B------:R-:W-:-:S06]  /*4fd0*/  UISETP.GE.AND UP1, UPT, UR8, 0x4, UPT ;  /* 0x000000040800788c */ /* 0x000fcc000bf26270 */
[----:B------:R-:W-:-:S13]  /*4fe0*/  PLOP3.LUT P0, PT, PT, PT, UP1, 0x80, 0x8 ;  /* 0x000000000008781c */ /* 0x000fda0003f0f018 */
[----:B------:R-:W-:Y:S05]  /*4ff0*/  @!P0 EXIT ;  /* 0x000000000000894d */ /* 0x000fea0003800000 */
[----:B------:R-:W-:Y:S01]  /*5000*/  BAR.SYNC.DEFER_BLOCKING 0x6, 0xa0 ;  /* 0x0182800000007b1d */ /* 0x000fe20000010000 */
[C---:B------:R-:W-:Y:S01]  /*5010*/  IMAD.SHL.U32 R2, R76.reuse, 0x10, RZ ;  /* 0x000000104c027824 */ /* 0x040fe200078e00ff */
[C---:B------:R-:W-:Y:S01]  /*5020*/  SHF.L.U32 R32, R76.reuse, 0x10, RZ ;  /* 0x000000104c207819 */ /* 0x040fe200000006ff */
[C---:B------:R-:W-:Y:S01]  /*5030*/  IMAD.SHL.U32 R75, R76.reuse, 0x2, RZ ;  /* 0x000000024c4b7824 */ /* 0x040fe200078e00ff */
[----:B------:R-:W-:Y:S01]  /*5040*/  LOP3.LUT R77, R76, 0x60, RZ, 0xc0, !PT ;  /* 0x000000604c4d7812 */ /* 0x000fe200078ec0ff */
[----:B------:R-:W-:Y:S01]  /*5050*/  HFMA2 R71, -RZ, RZ, 0, 0 ;  /* 0x00000000ff477431 */ /* 0x000fe200000001ff */
[----:B------:R-:W-:Y:S02]  /*5060*/  UMOV UR48, 0x400 ;  /* 0x0000040000307882 */ /* 0x000fe40000000000 */
[----:B------:R-:W1:Y:S01]  /*5070*/  LDC R67, c[0x0][0x370] ;  /* 0x0000dc00ff437b82 */ /* 0x000e620000000800 */
[----:B------:R-:W-:Y:S01]  /*5080*/  ULEA UR48, UR37, UR48, 0x18 ;  /* 0x0000003025307291 */ /* 0x000fe2000f8ec0ff */
[----:B------:R-:W-:Y:S01]  /*5090*/  LOP3.LUT R3, R2, 0x60, RZ, 0xc0, !PT ;  /* 0x0000006002037812 */ /* 0x000fe200078ec0ff */
[----:B------:R-:W-:Y:S01]  /*50a0*/  IMAD.MOV.U32 R31, RZ, RZ, RZ ;  /* 0x000000ffff1f7224 */ /* 0x000fe200078e00ff */
[----:B------:R-:W-:Y:S01]  /*50b0*/  LOP3.LUT R74, R76, 0x2, RZ, 0xc0, !PT ;  /* 0x000000024c4a7812 */ /* 0x000fe200078ec0ff */
[----:B------:R-:W-:Y:S01]  /*50c0*/  UIADD3 UR4, UPT, UPT, UR48, 0x200, URZ ;  /* 0x0000020030047890 */ /* 0x000fe2000fffe0ff */
[----:B------:R-:W-:Y:S01]  /*50d0*/  LOP3.LUT R75, R3, 0xc, R75, 0xf8, !PT ;  /* 0x0000000c034b7812 */ /* 0x000fe200078ef84b */
[----:B------:R-:W-:Y:S01]  /*50e0*/  IMAD.MOV.U32 R80, RZ, RZ, RZ ;  /* 0x000000ffff507224 */ /* 0x000fe200078e00ff */
[----:B------:R-:W2:Y:S01]  /*50f0*/  LDC R28, c[0x0][0xb0c] ;  /* 0x0002c300ff1c7b82 */ /* 0x000ea20000000800 */
[----:B------:R-:W-:Y:S01]  /*5100*/  LOP3.LUT R32, R32, 0x600000, RZ, 0xc0, !PT ;  /* 0x0060000020207812 */ /* 0x000fe200078ec0ff */
[----:B------:R-:W4:Y:S01]  /*5110*/  LDCU.64 UR52, c[0x0][0x348] ;  /* 0x00006900ff3477ac */ /* 0x000f220008000a00 */
[----:B------:R-:W-:Y:S01]  /*5120*/  IMAD.U32 R69, RZ, RZ, UR4 ;  /* 0x00000004ff457e24 */ /* 0x000fe2000f8e00ff */
[----:B------:R-:W-:-:S02]  /*5130*/  LOP3.LUT R75, R75, 0x790, R2, 0xf8, !PT ;  /* 0x000007904b4b7812 */ /* 0x000fc400078ef802 */
[----:B------:R-:W-:Y:S01]  /*5140*/  LOP3.LUT R76, R76, 0x4, RZ, 0xc0, !PT ;  /* 0x000000044c4c7812 */ /* 0x000fe200078ec0ff */
[----:B------:R-:W1:Y:S01]  /*5150*/  LDCU.64 UR38, c[0x0][0x888] ;  /* 0x00011100ff2677ac */ /* 0x000e620008000a00 */
[----:B------:R-:W1:Y:S01]  /*5160*/  LDC R65, c[0x0][0xb20] ;  /* 0x0002c800ff417b82 */ /* 0x000e620000000800 */
[----:B------:R-:W3:Y:S01]  /*5170*/  LDS R0, [UR48+0x150] ;  /* 0x00015030ff007984 */ /* 0x000ee20008000800 */
[----:B------:R-:W-:Y:S01]  /*5180*/  LEA R75, R75, R69, 0x2 ;  /* 0x000000454b4b7211 */ /* 0x000fe200078e10ff */
[----:B------:R-:W1:Y:S01]  /*5190*/  LDCU.64 UR44, c[0x0][0x890] ;  /* 0x00011200ff2c77ac */ /* 0x000e620008000a00 */
[----:B------:R-:W-:-:S03]  /*51a0*/  MOV R72, RZ ;  /* 0x000000ff00487202 */ /* 0x000fc60000000f00 */
[--C-:B------:R-:W-:Y:S01]  /*51b0*/  IMAD R74, R74, -0x10, R75.reuse ;  /* 0xfffffff04a4a7824 */ /* 0x100fe200078e024b */
[----:B------:R-:W1:Y:S01]  /*51c0*/  LDC R27, c[0x0][0xb30] ;  /* 0x0002cc00ff1b7b82 */ /* 0x000e620000000800 */
[----:B------:R-:W-:Y:S01]  /*51d0*/  IMAD R73, R76, -0x10, R75 ;  /* 0xfffffff04c497824 */ /* 0x000fe200078e024b */
[----:B------:R-:W-:Y:S01]  /*51e0*/  UMOV UR49, URZ ;  /* 0x000000ff00317c82 */ /* 0x000fe20008000000 */
[----:B------:R-:W-:-:S05]  /*51f0*/  UMOV UR51, URZ ;  /* 0x000000ff00337c82 */ /* 0x000fca0008000000 */
[----:B------:R-:W1:Y:S08]  /*5200*/  LDC.64 R60, c[0x0][0xb10] ;  /* 0x0002c400ff3c7b82 */ /* 0x000e700000000a00 */
[----:B------:R-:W1:Y:S08]  /*5210*/  LDC.64 R24, c[0x0][0xb18] ;  /* 0x0002c600ff187b82 */ /* 0x000e700000000a00 */
[----:B------:R-:W1:Y:S08]  /*5220*/  LDC.64 R22, c[0x0][0xb28] ;  /* 0x0002ca00ff167b82 */ /* 0x000e700000000a00 */
[----:B------:R-:W1:Y:S01]  /*5230*/  LDC.64 R58, c[0x0][0x8b0] ;  /* 0x00022c00ff3a7b82 */ /* 0x000e620000000a00 */
[----:B---3--:R-:W-:-:S07]  /*5240*/  IMAD.IADD R32, R0, 0x1, R32 ;  /* 0x0000000100207824 */ /* 0x008fce00078e0220 */
[----:B------:R-:W3:Y:S08]  /*5250*/  LDC.64 R56, c[0x0][0x8a8] ;  /* 0x00022a00ff387b82 */ /* 0x000ef00000000a00 */
[----:B--2-4-:R-:W1:Y:S02]  /*5260*/  LDC R66, c[0x0][0x374] ;  /* 0x0000dd00ff427b82 */ /* 0x014e640000000800 */
.L_x_163:
[C---:B------:R-:W-:Y:S02]  /*5270*/  LEA R0, R80.reuse, UR48, 0x3 ;  /* 0x0000003050007c11 */ /* 0x040fe4000f8e18ff */
[----:B------:R-:W-:Y:S02]  /*5280*/  SHF.L.U32 R2, R71, 0x1f, RZ ;  /* 0x0000001f47027819 */ /* 0x000fe400000006ff */
[----:B------:R-:W-:Y:S02]  /*5290*/  LEA R16, R80, UR48, 0x4 ;  /* 0x0000003050107c11 */ /* 0x000fe4000f8e20ff */
[----:B------:R-:W2:Y:S02]  /*52a0*/  SYNCS.PHASECHK.TRANS64.TRYWAIT P0, [R0+URZ+0xa0], R2 ;  /* 0x0000a002000075a7 */ /* 0x000ea400080011ff */
[----:B--23--:R-:W-:Y:S05]  /*52b0*/  @!P0 BRA `(.L_x_88) ;  /* 0x0000005400948947 */ /* 0x00cfea0003800000 */
.L_x_221:
[----:B------:R-:W4:Y:S01]  /*52c0*/  LDC.64 R10, c[0x0][0xb10] ;  /* 0x0002c400ff0a7b82 */ /* 0x000f220000000a00 */
[----:B------:R-:W3:Y:S01]  /*52d0*/  LDS.128 R16, [R16+0x130] ;  /* 0x0001300010107984 */ /* 0x000ee20000000c00 */
[----:B-1----:R-:W-:Y:S01]  /*52e0*/  ISETP.NE.AND P1, PT, R27, 0x1, PT ;  /* 0x000000011b00780c */ /* 0x002fe20003f25270 */
[----:B--2---:R-:W-:Y:S01]  /*52f0*/  VIADD R0, R0, 0xb0 ;  /* 0x000000b000007836 */ /* 0x004fe20000000000 */
[----:B------:R-:W-:Y:S04]  /*5300*/  ISETP.GE.AND P0, PT, R26, 0x1, PT ;  /* 0x000000011a00780c */ /* 0x000fe80003f06270 */
[----:B------:R-:W1:Y:S01]  /*5310*/  LDC.64 R8, c[0x0][0xb18] ;  /* 0x0002c600ff087b82 */ /* 0x000e620000000a00 */
[----:B------:R-:W-:Y:S01]  /*5320*/  PRMT R0, RZ, 0x654, R0 ;  /* 0x00000654ff007816 */ /* 0x000fe20000000000 */
[----:B------:R-:W-:Y:S01]  /*5330*/  @!PT LDS RZ, [RZ] ;  /* 0x00000000fffff984 */ /* 0x000fe20000000800 */
[----:B------:R-:W-:Y:S01]  /*5340*/  @!PT LDS RZ, [RZ] ;  /* 0x00000000fffff984 */ /* 0x000fe20000000800 */
[----:B------:R-:W-:Y:S01]  /*5350*/  @!PT LDS RZ, [RZ] ;  /* 0x00000000fffff984 */ /* 0x000fe20000000800 */
[----:B------:R-:W-:Y:S01]  /*5360*/  @!PT LDS RZ, [RZ] ;  /* 0x00000000fffff984 */ /* 0x000fe20000000800 */
[----:B------:R2:W-:Y:S06]  /*5370*/  MEMBAR.ALL.CTA ;  /* 0x0000000000007992 */ /* 0x0005ec0000008000 */
[----:B--2---:R-:W2:Y:S01]  /*5380*/  FENCE.VIEW.ASYNC.S ;  /* 0x00000000000073c6 */ /* 0x004ea20000000000 */
[----:B------:R-:W1:Y:S08]  /*5390*/  @!P1 LDC R12, c[0x0][0xb20] ;  /* 0x0002c800ff0c9b82 */ /* 0x000e700000000800 */
[----:B------:R-:W1:Y:S01]  /*53a0*/  @!P1 LDC R7, c[0x0][0xb0c] ;  /* 0x0002c300ff079b82 */ /* 0x000e620000000800 */
[----:B--2---:R2:W-:Y:S01]  /*53b0*/  SYNCS.ARRIVE.TRANS64.RED.A1T0 RZ, [R0+URZ], RZ ;  /* 0x000000ff00ff79a7 */ /* 0x0045e200081004ff */
[----:B---3--:R-:W-:Y:S04]  /*53c0*/  LOP3.LUT P4, RZ, R18, 0x1, RZ, 0xc0, !PT ;  /* 0x0000000112ff7812 */ /* 0x008fe8000788c0ff */
[----:B------:R-:W-:Y:S09]  /*53d0*/  P2R R78, PR, RZ, 0x10 ;  /* 0x00000010ff4e7803 */ /* 0x000ff20000000000 */
[----:B------:R-:W-:Y:S02]  /*53e0*/  @P4 MOV R30, R16 ;  /* 0x00000010001e4202 */ /* 0x000fe40000000f00 */
[----:B------:R-:W-:Y:S01]  /*53f0*/  @P4 LOP3.LUT R29, R17, 0xffff, RZ, 0xc0, !PT ;  /* 0x0000ffff111d4812 */ /* 0x000fe200078ec0ff */
[----:B--2-4-:R-:W-:Y:S06]  /*5400*/  @!P0 BRA `(.L_x_89) ;  /* 0x0000000000a48947 */ /* 0x014fec0003800000 */
[----:B------:R-:W-:Y:S01]  /*5410*/  IMAD.HI.U32 R0, R66, R25, RZ ;  /* 0x0000001942007227 */ /* 0x000fe200078e00ff */
[----:B------:R-:W-:Y:S02]  /*5420*/  ISETP.NE.AND P0, PT, R24, 0x1, PT ;  /* 0x000000011800780c */ /* 0x000fe40003f05270 */
[----:B------:R-:W-:Y:S01]  /*5430*/  ISETP.NE.AND P2, PT, R26, 0x1, PT ;  /* 0x000000011a00780c */ /* 0x000fe20003f45270 */
[----:B------:R-:W-:Y:S01]  /*5440*/  IMAD.HI.U32 R4, R67, R60, RZ ;  /* 0x0000003c43047227 */ /* 0x000fe200078e00ff */
[----:B------:R-:W-:Y:S02]  /*5450*/  SHF.R.U32.HI R0, RZ, R65, R0 ;  /* 0x00000041ff007219 */ /* 0x000fe40000011600 */
[----:B------:R-:W-:Y:S01]  /*5460*/  ISETP.NE.AND P3, PT, R28, 0x1, PT ;  /* 0x000000011c00780c */ /* 0x000fe20003f65270 */
[----:B------:R-:W-:Y:S01]  /*5470*/  IMAD.HI.U32 R6, R29, R25, RZ ;  /* 0x000000191d067227 */ /* 0x000fe200078e00ff */
[-C--:B------:R-:W-:Y:S02]  /*5480*/  SHF.R.U32.HI R4, RZ, R61.reuse, R4 ;  /* 0x0000003dff047219 */ /* 0x080fe40000011604 */
[----:B------:R-:W-:Y:S01]  /*5490*/  SEL R0, R66, R0, !P0 ;  /* 0x0000000042007207 */ /* 0x000fe20004000000 */
[----:B------:R-:W-:Y:S01]  /*54a0*/  IMAD.HI.U32 R5, R30, R60, RZ ;  /* 0x0000003c1e057227 */ /* 0x000fe200078e00ff */
[----:B------:R-:W-:Y:S03]  /*54b0*/  SEL R4, R67, R4, !P3 ;  /* 0x0000000443047207 */ /* 0x000fe60005800000 */
[-C--:B------:R-:W-:Y:S01]  /*54c0*/  IMAD.HI.U32 R3, R0, R22.reuse, RZ ;  /* 0x0000001600037227 */ /* 0x080fe200078e00ff */
[----:B------:R-:W-:Y:S03]  /*54d0*/  SHF.R.U32.HI R5, RZ, R61, R5 ;  /* 0x0000003dff057219 */ /* 0x000fe60000011605 */
[----:B------:R-:W-:Y:S01]  /*54e0*/  IMAD.HI.U32 R2, R4, R22, RZ ;  /* 0x0000001604027227 */ /* 0x000fe200078e00ff */
[----:B------:R-:W-:Y:S02]  /*54f0*/  @P2 SHF.R.U32.HI R0, RZ, R23, R3 ;  /* 0x00000017ff002219 */ /* 0x000fe40000011603 */
[----:B------:R-:W-:Y:S02]  /*5500*/  SHF.R.U32.HI R3, RZ, R65, R6 ;  /* 0x00000041ff037219 */ /* 0x000fe40000011606 */
[----:B------:R-:W-:Y:S01]  /*5510*/  @P2 SHF.R.U32.HI R4, RZ, R23, R2 ;  /* 0x00000017ff042219 */ /* 0x000fe20000011602 */
[----:B------:R-:W-:Y:S01]  /*5520*/  IMAD R0, R26, R0, RZ ;  /* 0x000000001a007224 */ /* 0x000fe200078e02ff */
[----:B------:R-:W-:Y:S02]  /*5530*/  SEL R3, R29, R3, !P0 ;  /* 0x000000031d037207 */ /* 0x000fe40004000000 */
[----:B------:R-:W-:Y:S01]  /*5540*/  SEL R2, R30, R5, !P3 ;  /* 0x000000051e027207 */ /* 0x000fe20005800000 */
[----:B------:R-:W-:Y:S01]  /*5550*/  IMAD R5, R26, R4, RZ ;  /* 0x000000041a057224 */ /* 0x000fe200078e02ff */
[C---:B------:R-:W-:Y:S01]  /*5560*/  ISETP.GE.AND P0, PT, R3.reuse, R0, PT ;  /* 0x000000000300720c */ /* 0x040fe20003f06270 */
[C---:B------:R-:W-:Y:S03]  /*5570*/  IMAD.HI.U32 R0, R3.reuse, R22, RZ ;  /* 0x0000001603007227 */ /* 0x040fe600078e00ff */
[C---:B------:R-:W-:Y:S02]  /*5580*/  ISETP.GE.OR P0, PT, R2.reuse, R5, P0 ;  /* 0x000000050200720c */ /* 0x040fe40000706670 */
[----:B------:R-:W-:Y:S04]  /*5590*/  SHF.R.U32.HI R0, RZ, R23, R0 ;  /* 0x00000017ff007219 */ /* 0x000fe80000011600 */
[C---:B------:R-:W-:Y:S05]  /*55a0*/  SEL R6, R3.reuse, R0, !P2 ;  /* 0x0000000003067207 */ /* 0x040fea0005000000 */
        /* <DEDUP_REMOVED lines=14> */
[----:B------:R-:W-:Y:S07]  /*5690*/  IMAD R29, R3, R24, R29 ;  /* 0x00000018031d7224 */ /* 0x000fee00078e021d */
.L_x_89:
[----:B-1----:R-:W-:Y:S01]  /*56a0*/  @!P1 ISETP.NE.AND P0, PT, R8, 0x1, PT ;  /* 0x000000010800980c */ /* 0x002fe20003f05270 */
[----:B------:R-:W-:Y:S01]  /*56b0*/  @!P1 IMAD.HI.U32 R2, R29, R9, RZ ;  /* 0x000000091d029227 */ /* 0x000fe200078e00ff */
[----:B------:R-:W-:Y:S01]  /*56c0*/  R2UR UR42, R15 ;  /* 0x000000000f2a72ca */ /* 0x000fe200000e0000 */
[----:B------:R-:W-:Y:S01]  /*56d0*/  BSSY.RECONVERGENT B6, `(.L_x_90) ;  /* 0x0000031000067945 */ /* 0x000fe20003800200 */
[----:B------:R-:W-:Y:S01]  /*56e0*/  R2UR UR41, R14 ;  /* 0x000000000e2972ca */ /* 0x000fe200000e0000 */
[----:B------:R-:W-:Y:S01]  /*56f0*/  @!P1 IMAD.HI.U32 R0, R30, R10, RZ ;  /* 0x0000000a1e009227 */ /* 0x000fe200078e00ff */
[----:B------:R-:W-:Y:S02]  /*5700*/  @!P1 SHF.R.U32.HI R2, RZ, R12, R2 ;  /* 0x0000000cff029219 */ /* 0x000fe40000011602 */
[----:B------:R-:W-:Y:S01]  /*5710*/  @!P1 ISETP.NE.AND P2, PT, R7, 0x1, PT ;  /* 0x000000010700980c */ /* 0x000fe20003f45270 */
[----:B------:R-:W-:Y:S01]  /*5720*/  VIADD R80, R80, 0x1 ;  /* 0x0000000150507836 */ /* 0x000fe20000000000 */
[----:B------:R-:W-:Y:S02]  /*5730*/  @!P1 SEL R2, R29, R2, !P0 ;  /* 0x000000021d029207 */ /* 0x000fe40004000000 */
[----:B------:R-:W-:Y:S02]  /*5740*/  @!P1 SHF.R.U32.HI R0, RZ, R11, R0 ;  /* 0x0000000bff009219 */ /* 0x000fe40000011600 */
[----:B------:R-:W-:Y:S01]  /*5750*/  LOP3.LUT P0, RZ, R69, 0x1b0, RZ, 0xc0, !PT ;  /* 0x000001b045ff7812 */ /* 0x000fe2000780c0ff */
[----:B------:R-:W-:Y:S01]  /*5760*/  USHF.L.U32 UR42, UR42, 0x7, URZ ;  /* 0x000000072a2a7899 */ /* 0x000fe200080006ff */
[----:B------:R-:W-:Y:S01]  /*5770*/  @!P1 SEL R3, R30, R0, !P2 ;  /* 0x000000001e039207 */ /* 0x000fe20005000000 */
[----:B------:R-:W-:Y:S01]  /*5780*/  USHF.L.U32 UR41, UR41, 0x7, URZ ;  /* 0x0000000729297899 */ /* 0x000fe200080006ff */
[----:B------:R-:W-:Y:S03]  /*5790*/  @P4 SHF.R.U32.HI R70, RZ, 0x10, R17 ;  /* 0x00000010ff464819 */ /* 0x000fe60000011611 */
[----:B------:R-:W-:Y:S02]  /*57a0*/  @!P1 IMAD.IADD R0, R2, 0x1, -R3 ;  /* 0x0000000102009824 */ /* 0x000fe400078e0a03 */
[----:B------:R-:W-:Y:S02]  /*57b0*/  @!P1 IMAD.IADD R2, R3, 0x1, -R2 ;  /* 0x0000000103029824 */ /* 0x000fe400078e0a02 */
[----:B------:R-:W-:Y:S02]  /*57c0*/  @!P1 IMAD R30, R0, R7, R30 ;  /* 0x00000007001e9224 */ /* 0x000fe400078e021e */
[----:B------:R-:W-:Y:S01]  /*57d0*/  @!P1 IMAD R29, R2, R8, R29 ;  /* 0x00000008021d9224 */ /* 0x000fe200078e021d */
[----:B------:R-:W-:Y:S06]  /*57e0*/  @!P0 BRA `(.L_x_91) ;  /* 0x00000000007c8947 */ /* 0x000fec0003800000 */
[----:B------:R-:W1:Y:S01]  /*57f0*/  LDCU.64 UR8, c[0x4][0x80] ;  /* 0x01001000ff0877ac */ /* 0x000e620008000a00 */
[----:B------:R-:W-:Y:S01]  /*5800*/  MOV R2, 0x0 ;  /* 0x0000000000027802 */ /* 0x000fe20000000f00 */
[----:B------:R-:W-:Y:S02]  /*5810*/  HFMA2 R12, -RZ, RZ, 0, 5.9604644775390625e-08 ;  /* 0x00000001ff0c7431 */ /* 0x000fe400000001ff */
[----:B------:R-:W-:Y:S01]  /*5820*/  IMAD.MOV.U32 R8, RZ, RZ, 0x70 ;  /* 0x00000070ff087424 */ /* 0x000fe200078e00ff */
[----:B------:R2:W3:Y:S01]  /*5830*/  LDC.64 R14, c[0x4][R2] ;  /* 0x01000000020e7b82 */ /* 0x0004e20000000a00 */
[----:B------:R-:W4:Y:S01]  /*5840*/  LDCU.64 UR6, c[0x4][0x88] ;  /* 0x01001100ff0677ac */ /* 0x000f220008000a00 */
[----:B------:R-:W-:Y:S01]  /*5850*/  IMAD.MOV.U32 R13, RZ, RZ, RZ ;  /* 0x000000ffff0d7224 */ /* 0x000fe200078e00ff */
[----:B------:R-:W2:Y:S01]  /*5860*/  LDCU.64 UR4, c[0x4][0x8] ;  /* 0x01000100ff0477ac */ /* 0x000ea20008000a00 */
[----:B-1----:R-:W-:Y:S01]  /*5870*/  MOV R5, UR9 ;  /* 0x0000000900057c02 */ /* 0x002fe20008000f00 */
[----:B------:R-:W-:Y:S01]  /*5880*/  IMAD.U32 R4, RZ, RZ, UR8 ;  /* 0x00000008ff047e24 */ /* 0x000fe2000f8e00ff */
[----:B----4-:R-:W-:Y:S01]  /*5890*/  MOV R7, UR7 ;  /* 0x0000000700077c02 */ /* 0x010fe20008000f00 */
[----:B------:R-:W-:Y:S01]  /*58a0*/  IMAD.U32 R6, RZ, RZ, UR6 ;  /* 0x00000006ff067e24 */ /* 0x000fe2000f8e00ff */
[----:B--2---:R-:W-:Y:S01]  /*58b0*/  MOV R11, UR5 ;  /* 0x00000005000b7c02 */ /* 0x004fe20008000f00 */
[----:B------:R-:W-:Y:S02]  /*58c0*/  IMAD.U32 R10, RZ, RZ, UR4 ;  /* 0x00000004ff0a7e24 */ /* 0x000fe4000f8e00ff */
[----:B------:R-:W-:Y:S07]  /*58d0*/  LEPC R20, `(.L_x_92) ;  /* 0x000000001014794e */ /* 0x000fee0000000000 */
[----:B---3-5:R-:W-:Y:S05]  /*58e0*/  CALL.ABS.NOINC R14 ;  /* 0x000000000e007343 */ /* 0x028fea0003c00000 */
.L_x_92:
[----:B------:R-:W1:Y:S01]  /*58f0*/  LDCU.64 UR8, c[0x4][0x80] ;  /* 0x01001000ff0877ac */ /* 0x000e620008000a00 */
[----:B------:R-:W2:Y:S01]  /*5900*/  LDC.64 R2, c[0x4][R2] ;  /* 0x0100000002027b82 */ /* 0x000ea20000000a00 */
[----:B------:R-:W-:Y:S02]  /*5910*/  HFMA2 R12, -RZ, RZ, 0, 5.9604644775390625e-08 ;  /* 0x00000001ff0c7431 */ /* 0x000fe400000001ff */
[----:B------:R-:W-:Y:S02]  /*5920*/  IMAD.MOV.U32 R8, RZ, RZ, 0x70 ;  /* 0x00000070ff087424 */ /* 0x000fe400078e00ff */
[----:B------:R-:W-:Y:S01]  /*5930*/  IMAD.MOV.U32 R13, RZ, RZ, RZ ;  /* 0x000000ffff0d7224 */ /* 0x000fe200078e00ff */
[----:B------:R-:W3:Y:S01]  /*5940*/  LDCU.64 UR6, c[0x4][0x88] ;  /* 0x01001100ff0677ac */ /* 0x000ee20008000a00 */
[----:B------:R-:W4:Y:S01]  /*5950*/  LDCU.64 UR4, c[0x4][0x8] ;  /* 0x01000100ff0477ac */ /* 0x000f220008000a00 */
[----:B-1----:R-:W-:Y:S02]  /*5960*/  MOV R4, UR8 ;  /* 0x0000000800047c02 */ /* 0x002fe40008000f00 */
[----:B------:R-:W-:Y:S02]  /*5970*/  MOV R5, UR9 ;  /* 0x0000000900057c02 */ /* 0x000fe40008000f00 */
[----:B---3--:R-:W-:Y:S01]  /*5980*/  MOV R7, UR7 ;  /* 0x0000000700077c02 */ /* 0x008fe20008000f00 */
[----:B------:R-:W-:Y:S01]  /*5990*/  IMAD.U32 R6, RZ, RZ, UR6 ;  /* 0x00000006ff067e24 */ /* 0x000fe2000f8e00ff */
[----:B----4-:R-:W-:Y:S01]  /*59a0*/  MOV R11, UR5 ;  /* 0x00000005000b7c02 */ /* 0x010fe20008000f00 */
[----:B------:R-:W-:Y:S02]  /*59b0*/  IMAD.U32 R10, RZ, RZ, UR4 ;  /* 0x00000004ff0a7e24 */ /* 0x000fe4000f8e00ff */
[----:B------:R-:W-:Y:S07]  /*59c0*/  LEPC R20, `(.L_x_91) ;  /* 0x000000001014794e */ /* 0x000fee0000000000 */
[----:B--2---:R-:W-:Y:S05]  /*59d0*/  CALL.ABS.NOINC R2 ;  /* 0x0000000002007343 */ /* 0x004fea0003c00000 */
.L_x_91:
[----:B------:R-:W-:Y:S05]  /*59e0*/  BSYNC.RECONVERGENT B6 ;  /* 0x0000000000067941 */ /* 0x000fea0003800200 */
.L_x_90:
[----:B------:R-:W-:Y:S01]  /*59f0*/  ISETP.NE.U32.AND P4, PT, R58, RZ, PT ;  /* 0x000000ff3a00720c */ /* 0x000fe20003f85070 */
[----:B------:R-:W-:Y:S01]  /*5a00*/  UISETP.NE.AND UP2, UPT, UR50, URZ, UPT ;  /* 0x000000ff3200728c */ /* 0x000fe2000bf45270 */
[----:B------:R-:W-:Y:S01]  /*5a10*/  ISETP.NE.U32.AND P2, PT, RZ, UR38, PT ;  /* 0x00000026ff007c0c */ /* 0x000fe2000bf45070 */
[----:B------:R-:W-:Y:S01]  /*5a20*/  UISETP.NE.U32.AND UP1, UPT, UR44, URZ, UPT ;  /* 0x000000ff2c00728c */ /* 0x000fe2000bf25070 */
[----:B------:R-:W-:Y:S01]  /*5a30*/  ISETP.NE.AND.EX P4, PT, R59, RZ, PT, P4 ;  /* 0x000000ff3b00720c */ /* 0x000fe20003f85340 */
[----:B------:R-:W-:Y:S01]  /*5a40*/  UPLOP3.LUT UP0, UPT, UPT, UPT, UPT, 0x40, 0x4 ;  /* 0x000000000004789c */ /* 0x000fe20003f0e870 */
[----:B------:R-:W-:Y:S01]  /*5a50*/  ISETP.NE.AND.EX P2, PT, RZ, UR39, PT, P2 ;  /* 0x00000027ff007c0c */ /* 0x000fe2000bf45320 */
[----:B------:R-:W-:Y:S01]  /*5a60*/  UISETP.NE.AND.EX UP1, UPT, UR45, URZ, UPT, UP1 ;  /* 0x000000ff2d00728c */ /* 0x000fe2000bf25310 */
[----:B------:R-:W-:Y:S04]  /*5a70*/  PLOP3.LUT P1, PT, PT, PT, UP2, 0x80, 0x8 ;  /* 0x000000000008781c */ /* 0x000fe80003f2f028 */
[----:B------:R-:W-:Y:S06]  /*5a80*/  @UP2 UPLOP3.LUT UP0, UPT, UPT, UPT, UP1, 0x80, 0x8 ;  /* 0x000000000008289c */ /* 0x000fec0003f0f010 */
[----:B------:R-:W-:Y:S01]  /*5a90*/  PLOP3.LUT P0, PT, PT, PT, UP0, 0x80, 0x8 ;  /* 0x000000000008781c */ /* 0x000fe20003f0f008 */
[----:B------:R-:W-:Y:S01]  /*5aa0*/  @!UPT UIADD3 URZ, UPT, UPT, URZ, URZ, URZ ;  /* 0x000000fffffff290 */ /* 0x000fe2000fffe0ff */
[----:B------:R-:W-:Y:S11]  /*5ab0*/  BRA.U !UP1, `(.L_x_93) ;  /* 0x0000000109387547 */ /* 0x000ff6000b800000 */
[----:B------:R-:W-:Y:S01]  /*5ac0*/  UISETP.NE.U32.AND UP0, UPT, UR38, URZ, UPT ;  /* 0x000000ff2600728c */ /* 0x000fe2000bf05070 */
[----:B------:R-:W-:Y:S02]  /*5ad0*/  HFMA2 R0, -RZ, RZ, 0, 5.9604644775390625e-08 ;  /* 0x00000001ff007431 */ /* 0x000fe400000001ff */
[----:B------:R-:W-:Y:S01]  /*5ae0*/  IMAD.MOV.U32 R64, RZ, RZ, 0x1 ;  /* 0x00000001ff407424 */ /* 0x000fe200078e00ff */
[----:B------:R-:W-:Y:S06]  /*5af0*/  UISETP.NE.AND.EX UP0, UPT, UR39, URZ, UPT, UP0 ;  /* 0x000000ff2700728c */ /* 0x000fec000bf05300 */
[----:B------:R-:W-:Y:S05]  /*5b00*/  PLOP3.LUT P3, PT, PT, PT, UP0, 0x80, 0x8 ;  /* 0x000000000008781c */ /* 0x000fea0003f6f008 */
[----:B------:R-:W1:Y:S01]  /*5b10*/  @UP0 LDCU.64 UR6, c[0x0][0x888] ;  /* 0x00011100ff0607ac */ /* 0x000e620008000a00 */
[----:B------:R-:W-:Y:S07]  /*5b20*/  @UP0 UIMAD UR4, UR36, UR44, URZ ;  /* 0x0000002c240402a4 */ /* 0x000fee000f8e02ff */
[----:B------:R-:W-:Y:S01]  /*5b30*/  @!P3 PRMT R64, R0, 0x7610, R64 ;  /* 0x000076100040b816 */ /* 0x000fe20000000040 */
[----:B-1----:R-:W-:Y:S03]  /*5b40*/  @UP0 UIMAD.WIDE UR6, UR4, 0x4, UR6 ;  /* 0x00000004040608a5 */ /* 0x002fe6000f8e0206 */
[----:B------:R-:W1:Y:S03]  /*5b50*/  @!UP0 LDCU UR4, c[0x0][0x880] ;  /* 0x00011000ff0487ac */ /* 0x000e660008000800 */
[----:B------:R-:W-:Y:S01]  /*5b60*/  IMAD.U32 R2, RZ, RZ, UR6 ;  /* 0x00000006ff027e24 */ /* 0x000fe2000f8e00ff */
[----:B------:R-:W-:Y:S05]  /*5b70*/  MOV R3, UR7 ;  /* 0x0000000700037c02 */ /* 0x000fea0008000f00 */
[----:B-----5:R2:W5:Y:S02]  /*5b80*/  @P3 LDG.E R35, desc[UR46][R2.64] ;  /* 0x0000002e02233981 */ /* 0x020564000c1e1900 */
[----:B-12---:R-:W-:Y:S02]  /*5b90*/  @!P3 IMAD.U32 R35, RZ, RZ, UR4 ;  /* 0x00000004ff23be24 */ /* 0x006fe4000f8e00ff */
.L_x_93:
[----:B------:R-:W-:Y:S05]  /*5ba0*/  @!P4 BRA `(.L_x_94) ;  /* 0x000000000020c947 */ /* 0x000fea0003800000 */
[----:B------:R-:W-:Y:S04]  /*5bb0*/  ISETP.NE.U32.AND P3, PT, R56, RZ, PT ;  /* 0x000000ff3800720c */ /* 0x000fe80003f65070 */
[----:B------:R-:W-:Y:S11]  /*5bc0*/  ISETP.NE.AND.EX P3, PT, R57, RZ, PT, P3 ;  /* 0x000000ff3900720c */ /* 0x000ff60003f65330 */
[----:B------:R-:W-:Y:S02]  /*5bd0*/  @!UPT UIADD3 URZ, UPT, UPT, URZ, URZ, URZ ;  /* 0x000000fffffff290 */ /* 0x000fe4000fffe0ff */
[----:B------:R-:W1:Y:S01]  /*5be0*/  @P3 LDC.64 R2, c[0x0][0x8a8] ;  /* 0x00022a00ff023b82 */ /* 0x000e620000000a00 */
[----:B------:R-:W-:Y:S04]  /*5bf0*/  @P3 IMAD R0, R58, UR36, RZ ;  /* 0x000000243a003c24 */ /* 0x000fe8000f8e02ff */
[----:B-1----:R-:W-:Y:S05]  /*5c00*/  @P3 IMAD.WIDE R2, R0, 0x4, R2 ;  /* 0x0000000400023825 */ /* 0x002fea00078e0202 */
[----:B-----5:R1:W5:Y:S02]  /*5c10*/  @P3 LDG.E R33, desc[UR46][R2.64] ;  /* 0x0000002e02213981 */ /* 0x020364000c1e1900 */
[----:B-1----:R-:W2:Y:S02]  /*5c20*/  @!P3 LDC R33, c[0x0][0x8a0] ;  /* 0x00022800ff21bb82 */ /* 0x002ea40000000800 */
.L_x_94:
[----:B-----5:R-:W-:Y:S01]  /*5c30*/  FSETP.NEU.AND P3, PT, R35, RZ, PT ;  /* 0x000000ff2300720b */ /* 0x020fe20003f6d000 */
[----:B------:R-:W-:Y:S01]  /*5c40*/  BSSY B1, `(.L_x_95) ;  /* 0x0000038000017945 */ /* 0x000fe20003800000 */
[----:B------:R-:W-:Y:S01]  /*5c50*/  SEL R3, RZ, 0xffffffff, P2 ;  /* 0xffffffffff037807 */ /* 0x000fe20001000000 */
[----:B------:R-:W-:Y:S01]  /*5c60*/  IMAD.MOV.U32 R85, RZ, RZ, 0x1 ;  /* 0x00000001ff557424 */ /* 0x000fe200078e00ff */
[----:B------:R-:W-:Y:S01]  /*5c70*/  @P1 LOP3.LUT P2, RZ, R64, 0xff, RZ, 0xc0, !PT ;  /* 0x000000ff40ff1812 */ /* 0x000fe2000784c0ff */
[C---:B------:R-:W-:Y:S01]  /*5c80*/  IMAD R34, R31.reuse, 0x80, R32 ;  /* 0x000000801f227824 */ /* 0x040fe200078e0220 */
[----:B------:R-:W-:Y:S01]  /*5c90*/  @P1 SEL R0, RZ, 0xffffffff, P3 ;  /* 0xffffffffff001807 */ /* 0x000fe20001800000 */
[----:B------:R-:W-:Y:S01]  /*5ca0*/  IMAD R81, R76, -0x10, R74 ;  /* 0xfffffff04c517824 */ /* 0x000fe200078e024a */
[----:B------:R-:W-:Y:S01]  /*5cb0*/  LEA R83, R31, UR48, 0x3 ;  /* 0x000000301f537c11 */ /* 0x000fe2000f8e18ff */
[----:B------:R-:W-:Y:S01]  /*5cc0*/  IMAD.MOV.U32 R84, RZ, RZ, RZ ;  /* 0x000000ffff547224 */ /* 0x000fe200078e00ff */
[C---:B------:R-:W-:Y:S02]  /*5cd0*/  @P0 SEL R0, R3.reuse, R0, !P2 ;  /* 0x0000000003000207 */ /* 0x040fe40005000000 */
[----:B------:R-:W-:Y:S02]  /*5ce0*/  CS2R R54, SRZ ;  /* 0x0000000000367805 */ /* 0x000fe4000001ff00 */
[----:B------:R-:W-:Y:S02]  /*5cf0*/  PLOP3.LUT P2, PT, PT, PT, UP1, 0x80, 0x8 ;  /* 0x000000000008781c */ /* 0x000fe40003f4f018 */
[----:B------:R-:W-:Y:S02]  /*5d00*/  CS2R R52, SRZ ;  /* 0x0000000000347805 */ /* 0x000fe4000001ff00 */
[----:B------:R-:W-:Y:S02]  /*5d10*/  @P1 LOP3.LUT R0, R0, 0x1, RZ, 0xc0, !PT ;  /* 0x0000000100001812 */ /* 0x000fe400078ec0ff */
[----:B------:R-:W-:Y:S02]  /*5d20*/  CS2R R50, SRZ ;  /* 0x0000000000327805 */ /* 0x000fe4000001ff00 */
[----:B------:R-:W-:Y:S02]  /*5d30*/  LOP3.LUT P4, R79, R64, 0xff, RZ, 0xc0, !PT ;  /* 0x000000ff404f7812 */ /* 0x000fe4000788c0ff */
[----:B------:R-:W-:Y:S02]  /*5d40*/  CS2R R48, SRZ ;  /* 0x0000000000307805 */ /* 0x000fe4000001ff00 */
[----:B------:R-:W-:Y:S02]  /*5d50*/  ISETP.NE.U32.OR P5, PT, R0, 0x1, !P1 ;  /* 0x000000010000780c */ /* 0x000fe40004fa5470 */
[----:B------:R-:W-:Y:S02]  /*5d60*/  CS2R R46, SRZ ;  /* 0x00000000002e7805 */ /* 0x000fe4000001ff00 */
[----:B------:R-:W-:Y:S02]  /*5d70*/  SEL R2, RZ, 0xffffffff, P3 ;  /* 0xffffffffff027807 */ /* 0x000fe40001800000 */
[----:B------:R-:W-:Y:S02]  /*5d80*/  CS2R R44, SRZ ;  /* 0x00000000002c7805 */ /* 0x000fe4000001ff00 */
[----:B------:R-:W-:Y:S02]  /*5d90*/  P2R R82, PR, RZ, 0x20 ;  /* 0x00000020ff527803 */ /* 0x000fe40000000000 */
[----:B------:R-:W-:Y:S02]  /*5da0*/  CS2R R42, SRZ ;  /* 0x00000000002a7805 */ /* 0x000fe4000001ff00 */
[----:B------:R-:W-:Y:S02]  /*5db0*/  CS2R R40, SRZ ;  /* 0x0000000000287805 */ /* 0x000fe4000001ff00 */
[----:B------:R-:W-:Y:S04]  /*5dc0*/  @P2 SEL R2, R3, R2, !P4 ;  /* 0x0000000203022207 */ /* 0x000fe80006000000 */
[----:B------:R-:W-:Y:S02]  /*5dd0*/  LOP3.LUT R2, R2, 0x1, RZ, 0xc0, !PT ;  /* 0x0000000102027812 */ /* 0x000fe400078ec0ff */
[----:B------:R-:W-:Y:S02]  /*5de0*/  @P5 SHF.L.U32 R0, RZ, 0x1f, RZ ;  /* 0x0000001fff005819 */ /* 0x000fe400000006ff */
[----:B------:R-:W-:Y:S02]  /*5df0*/  ISETP.NE.U32.AND P2, PT, R2, 0x1, PT ;  /* 0x000000010200780c */ /* 0x000fe40003f45070 */
[----:B------:R1:W3:Y:S02]  /*5e00*/  @P5 SYNCS.PHASECHK.TRANS64.TRYWAIT P1, [UR48+0x50], R0 ;  /* 0x00005000ff0055a7 */ /* 0x0002e40008021130 */
[----:B------:R-:W-:Y:S02]  /*5e10*/  P2R R86, PR, RZ, 0x4 ;  /* 0x00000004ff567803 */ /* 0x000fe40000000000 */
[----:B-1----:R-:W-:Y:S04]  /*5e20*/  SHF.L.U32 R0, R72, 0x1f, RZ ;  /* 0x0000001f48007819 */ /* 0x002fe800000006ff */
[----:B------:R1:W4:Y:S01]  /*5e30*/  SYNCS.PHASECHK.TRANS64.TRYWAIT P0, [R83+URZ+0xc0], R0 ;  /* 0x0000c000530075a7 */ /* 0x00032200080011ff */
[----:B---3--:R-:W-:Y:S01]  /*5e40*/  @P5 SEL R85, RZ, 0x1, !P1 ;  /* 0x00000001ff555807 */ /* 0x008fe20004800000 */
[----:B-1----:R-:W-:Y:S06]  /*5e50*/  @!P5 BRA `(.L_x_96) ;  /* 0x000000000058d947 */ /* 0x002fec0003800000 */
[----:B------:R-:W-:Y:S01]  /*5e60*/  IMAD.MOV.U32 R54, RZ, RZ, RZ ;  /* 0x000000ffff367224 */ /* 0x000fe200078e00ff */
[----:B------:R-:W-:Y:S01]  /*5e70*/  ISETP.NE.AND P1, PT, R85, RZ, PT ;  /* 0x000000ff5500720c */ /* 0x000fe20003f25270 */
[----:B------:R-:W-:Y:S01]  /*5e80*/  BSSY B0, `(.L_x_97) ;  /* 0x000000c000007945 */ /* 0x000fe20003800000 */
[----:B------:R-:W-:Y:S02]  /*5e90*/  CS2R R42, SRZ ;  /* 0x00000000002a7805 */ /* 0x000fe4000001ff00 */
[----:B------:R-:W-:Y:S02]  /*5ea0*/  CS2R R40, SRZ ;  /* 0x0000000000287805 */ /* 0x000fe4000001ff00 */
[----:B------:R-:W-:Y:S02]  /*5eb0*/  CS2R R46, SRZ ;  /* 0x00000000002e7805 */ /* 0x000fe4000001ff00 */
[----:B------:R-:W-:Y:S02]  /*5ec0*/  CS2R R44, SRZ ;  /* 0x00000000002c7805 */ /* 0x000fe4000001ff00 */
[----:B------:R-:W-:Y:S02]  /*5ed0*/  CS2R R50, SRZ ;  /* 0x0000000000327805 */ /* 0x000fe4000001ff00 */
[----:B------:R-:W-:Y:S02]  /*5ee0*/  CS2R R48, SRZ ;  /* 0x0000000000307805 */ /* 0x000fe4000001ff00 */
[----:B------:R-:W-:Y:S01]  /*5ef0*/  CS2R R52, SRZ ;  /* 0x0000000000347805 */ /* 0x000fe2000001ff00 */
[----:B------:R-:W-:Y:S06]  /*5f00*/  @P1 BRA `(.L_x_98) ;  /* 0x00000000000c1947 */ /* 0x000fec0003800000 */
[----:B------:R-:W-:Y:S04]  /*5f10*/  SHF.L.U32 R3, RZ, 0x1f, RZ ;  /* 0x0000001fff037819 */ /* 0x000fe800000006ff */
[----:B------:R-:W1:Y:S02]  /*5f20*/  SYNCS.PHASECHK.TRANS64.TRYWAIT P1, [UR48+0x50], R3 ;  /* 0x00005003ff0075a7 */ /* 0x000e640008021130 */
[----:B-1----:R-:W-:Y:S05]  /*5f30*/  @!P1 BRA `(.L_x_99) ;  /* 0x0000004800889947 */ /* 0x002fea0003800000 */
.L_x_98:
[----:B------:R-:W-:Y:S05]  /*5f40*/  BSYNC B0 ;  /* 0x0000000000007941 */ /* 0x000fea0003800000 */
.L_x_97:
[----:B------:R-:W-:Y:S01]  /*5f50*/  ISETP.NE.AND P1, PT, R86, RZ, PT ;  /* 0x000000ff5600720c */ /* 0x000fe20003f25270 */
[----:B------:R-:W-:Y:S11]  /*5f60*/  HFMA2 R84, -RZ, RZ, 0, 5.9604644775390625e-08 ;  /* 0x00000001ff547431 */ /* 0x000ff600000001ff */
[----:B------:R-:W-:Y:S01]  /*5f70*/  @!UPT UIADD3 URZ, UPT, UPT, URZ, URZ, URZ ;  /* 0x000000fffffff290 */ /* 0x000fe2000fffe0ff */
[----:B------:R3:W1:Y:S04]  /*5f80*/  @P1 LDS.128 R40, [R75] ;  /* 0x000000004b281984 */ /* 0x0006680000000c00 */
[----:B------:R3:W1:Y:S04]  /*5f90*/  @P1 LDS.128 R44, [R74+0x10] ;  /* 0x000010004a2c1984 */ /* 0x0006680000000c00 */
[----:B------:R3:W1:Y:S04]  /*5fa0*/  @P1 LDS.128 R48, [R73+0x20] ;  /* 0x0000200049301984 */ /* 0x0006680000000c00 */
[----:B------:R3:W1:Y:S02]  /*5fb0*/  @P1 LDS.128 R52, [R81+0x30] ;  /* 0x0000300051341984 */ /* 0x0006640000000c00 */
.L_x_96:
[----:B------:R-:W-:Y:S05]  /*5fc0*/  BSYNC B1 ;  /* 0x0000000000017941 */ /* 0x000fea0003800000 */
.L_x_95:
[----:B-1----:R-:W-:Y:S04]  /*5fd0*/  SHF.R.U32.HI R2, RZ, 0x15, R34 ;  /* 0x00000015ff027819 */ /* 0x002fe80000011622 */
[----:B------:R-:W-:Y:S01]  /*5fe0*/  LOP3.LUT P1, RZ, R2, 0x3, R68, 0x48, !PT ;  /* 0x0000000302ff7812 */ /* 0x000fe20007824844 */
[----:B------:R-:W-:Y:S01]  /*5ff0*/  @!UPT UIADD3 URZ, UPT, UPT, URZ, URZ, URZ ;  /* 0x000000fffffff290 */ /* 0x000fe2000fffe0ff */
[----:B----4-:R-:W-:Y:S11]  /*6000*/  @P0 BRA `(.L_x_100) ;  /* 0x0000000000080947 */ /* 0x010ff60003800000 */
[----:B------:R-:W1:Y:S02]  /*6010*/  SYNCS.PHASECHK.TRANS64.TRYWAIT P0, [R83+URZ+0xc0], R0 ;  /* 0x0000c000530075a7 */ /* 0x000e6400080011ff */
[----:B-1----:R-:W-:Y:S05]  /*6020*/  @!P0 BRA `(.L_x_101) ;  /* 0x0000004800648947 */ /* 0x002fea0003800000 */
.L_x_100:
[----:B------:R-:W-:Y:S05]  /*6030*/  @!P1 BRA `(.L_x_102) ;  /* 0x0000000000409947 */ /* 0x000fea0003800000 */
[----:B------:R-:W4:Y:S01]  /*6040*/  LDCU.64 UR8, c[0x4][0x70] ;  /* 0x01000e00ff0877ac */ /* 0x000f220008000a00 */
[----:B------:R-:W-:Y:S01]  /*6050*/  MOV R3, 0x0 ;  /* 0x0000000000037802 */ /* 0x000fe20000000f00 */
[----:B------:R-:W-:Y:S02]  /*6060*/  HFMA2 R12, -RZ, RZ, 0, 5.9604644775390625e-08 ;  /* 0x00000001ff0c7431 */ /* 0x000fe400000001ff */
[----:B------:R-:W-:Y:S02]  /*6070*/  IMAD.MOV.U32 R8, RZ, RZ, 0x192 ;  /* 0x00000192ff087424 */ /* 0x000fe400078e00ff */
[----:B------:R-:W-:Y:S01]  /*6080*/  IMAD.MOV.U32 R13, RZ, RZ, RZ ;  /* 0x000000ffff0d7224 */ /* 0x000fe200078e00ff */
[----:B------:R-:W5:Y:S01]  /*6090*/  LDCU.64 UR6, c[0x4][0x78] ;  /* 0x01000f00ff0677ac */ /* 0x000f620008000a00 */
[----:B------:R-:W1:Y:S01]  /*60a0*/  LDC.64 R2, c[0x4][R3] ;  /* 0x0100000003027b82 */ /* 0x000e620000000a00 */
[----:B------:R-:W2:Y:S01]  /*60b0*/  LDCU.64 UR4, c[0x4][0x10] ;  /* 0x01000200ff0477ac */ /* 0x000ea20008000a00 */
[----:B----4-:R-:W-:Y:S01]  /*60c0*/  MOV R5, UR9 ;  /* 0x0000000900057c02 */ /* 0x010fe20008000f00 */
[----:B------:R-:W-:Y:S01]  /*60d0*/  IMAD.U32 R4, RZ, RZ, UR8 ;  /* 0x00000008ff047e24 */ /* 0x000fe2000f8e00ff */
[----:B-----5:R-:W-:Y:S01]  /*60e0*/  MOV R7, UR7 ;  /* 0x0000000700077c02 */ /* 0x020fe20008000f00 */
[----:B------:R-:W-:Y:S01]  /*60f0*/  IMAD.U32 R6, RZ, RZ, UR6 ;  /* 0x00000006ff067e24 */ /* 0x000fe2000f8e00ff */
[----:B--2---:R-:W-:Y:S01]  /*6100*/  MOV R11, UR5 ;  /* 0x00000005000b7c02 */ /* 0x004fe20008000f00 */
[----:B------:R-:W-:Y:S02]  /*6110*/  IMAD.U32 R10, RZ, RZ, UR4 ;  /* 0x00000004ff0a7e24 */ /* 0x000fe4000f8e00ff */
[----:B------:R-:W-:Y:S07]  /*6120*/  LEPC R20, `(.L_x_102) ;  /* 0x000000001014794e */ /* 0x000fee0000000000 */
[----:B-1-3--:R-:W-:Y:S05]  /*6130*/  CALL.ABS.NOINC R2 ;  /* 0x0000000002007343 */ /* 0x00afea0003c00000 */
.L_x_102:
[----:B------:R-:W-:Y:S05]  /*6140*/  WARPSYNC.ALL ;  /* 0x0000000000007948 */ /* 0x000fea0003800000 */
[----:B------:R-:W-:Y:S01]  /*6150*/  R2UR UR4, R34 ;  /* 0x00000000220472ca */ /* 0x000fe200000e0000 */
[----:B------:R-:W-:Y:S01]  /*6160*/  BSSY.RECONVERGENT B0, `(.L_x_103) ;  /* 0x0000039000007945 */ /* 0x000fe20003800200 */
[----:B------:R-:W-:Y:S11]  /*6170*/  ISETP.NE.AND P0, PT, R77, RZ, PT ;  /* 0x000000ff4d00720c */ /* 0x000ff60003f05270 */
[----:B------:R-:W1:Y:S02]  /*6180*/  LDTM.x16 R4, tmem[UR4] ;  /* 0x00000004000479ee */ /* 0x000e640008240000 */
[C---:B-12---:R-:W-:Y:S01]  /*6190*/  FMUL R0, R33.reuse, R4 ;  /* 0x0000000421007220 */ /* 0x046fe20000400000 */
[C---:B------:R-:W-:Y:S01]  /*61a0*/  FMUL R2, R33.reuse, R5 ;  /* 0x0000000521027220 */ /* 0x040fe20000400000 */
[C---:B------:R-:W-:Y:S01]  /*61b0*/  FMUL R3, R33.reuse, R6 ;  /* 0x0000000621037220 */ /* 0x040fe20000400000 */
[----:B------:R-:W-:Y:S01]  /*61c0*/  FMUL R7, R33, R7 ;  /* 0x0000000721077220 */ /* 0x000fe20000400000 */
[----:B------:R-:W-:Y:S01]  /*61d0*/  FFMA R36, R35, R40, R0 ;  /* 0x0000002823247223 */ /* 0x000fe20000000000 */
        /* <DEDUP_REMOVED lines=10> */
[----:B------:R1:W-:Y:S01]  /*6280*/  STS.128 [R75], R36 ;  /* 0x000000244b007388 */ /* 0x0003e20000000c00 */
        /* <DEDUP_REMOVED lines=8> */
[----:B------:R1:W-:Y:S01]  /*6310*/  STS.128 [R74+0x10], R4 ;  /* 0x000010044a007388 */ /* 0x0003e20000000c00 */
[----:B------:R-:W-:Y:S01]  /*6320*/  FMUL R13, R33, R17 ;  /* 0x00000011210d7220 */ /* 0x000fe20000400000 */
[----:B------:R-:W-:Y:S01]  /*6330*/  FFMA R10, R35, R50, R10 ;  /* 0x00000032230a7223 */ /* 0x000fe2000000000a */
[----:B------:R-:W-:Y:S01]  /*6340*/  FMUL R14, R33, R18 ;  /* 0x00000012210e7220 */ /* 0x000fe20000400000 */
[----:B------:R-:W-:Y:S01]  /*6350*/  FFMA R11, R35, R51, R15 ;  /* 0x00000033230b7223 */ /* 0x000fe2000000000f */
[----:B------:R-:W-:Y:S01]  /*6360*/  FMUL R19, R33, R19 ;  /* 0x0000001321137220 */ /* 0x000fe20000400000 */
[C---:B------:R-:W-:Y:S01]  /*6370*/  FFMA R12, R35.reuse, R52, R12 ;  /* 0x00000034230c7223 */ /* 0x040fe2000000000c */
[C---:B------:R-:W-:Y:S01]  /*6380*/  FFMA R13, R35.reuse, R53, R13 ;  /* 0x00000035230d7223 */ /* 0x040fe2000000000d */
[C---:B------:R-:W-:Y:S01]  /*6390*/  FFMA R14, R35.reuse, R54, R14 ;  /* 0x00000036230e7223 */ /* 0x040fe2000000000e */
[----:B------:R1:W-:Y:S01]  /*63a0*/  STS.128 [R73+0x20], R8 ;  /* 0x0000200849007388 */ /* 0x0003e20000000c00 */
[----:B------:R-:W-:Y:S05]  /*63b0*/  FFMA R15, R35, R55, R19 ;  /* 0x00000037230f7223 */ /* 0x000fea0000000013 */
[----:B------:R1:W-:Y:S01]  /*63c0*/  STS.128 [R81+0x30], R12 ;  /* 0x0000300c51007388 */ /* 0x0003e20000000c00 */
[----:B------:R-:W-:Y:S01]  /*63d0*/  @!PT LDS RZ, [RZ] ;  /* 0x00000000fffff984 */ /* 0x000fe20000000800 */
[----:B------:R-:W-:Y:S01]  /*63e0*/  @!PT LDS RZ, [RZ] ;  /* 0x00000000fffff984 */ /* 0x000fe20000000800 */
[----:B------:R-:W-:Y:S01]  /*63f0*/  @!PT LDS RZ, [RZ] ;  /* 0x00000000fffff984 */ /* 0x000fe20000000800 */
[----:B------:R-:W-:Y:S01]  /*6400*/  @!PT LDS RZ, [RZ] ;  /* 0x00000000fffff984 */ /* 0x000fe20000000800 */
[----:B------:R2:W-:Y:S06]  /*6410*/  MEMBAR.ALL.CTA ;  /* 0x0000000000007992 */ /* 0x0005ec0000008000 */
[----:B--2---:R-:W2:Y:S02]  /*6420*/  FENCE.VIEW.ASYNC.S ;  /* 0x00000000000073c6 */ /* 0x004ea40000000000 */
[----:B--2---:R-:W-:Y:S06]  /*6430*/  BAR.SYNC.DEFER_BLOCKING 0x1, 0x80 ;  /* 0x0042000000007b1d */ /* 0x004fec0000010000 */
[----:B------:R-:W-:Y:S05]  /*6440*/  @P0 BRA `(.L_x_104) ;  /* 0x0000000000280947 */ /* 0x000fea0003800000 */
[----:B------:R-:W-:Y:S02]  /*6450*/  UIADD3 UR4, UPT, UPT, UR48, 0x200, URZ ;  /* 0x0000020030047890 */ /* 0x000fe4000fffe0ff */
[----:B------:R-:W-:Y:S01]  /*6460*/  UIADD3 UR6, UP0, UPT, UR52, 0x680, URZ ;  /* 0x0000068034067890 */ /* 0x000fe2000ff1e0ff */
[----:B------:R-:W-:Y:S03]  /*6470*/  UMOV UR43, UR36 ;  /* 0x00000024002b7c82 */ /* 0x000fe60008000000 */
[----:B------:R-:W-:Y:S01]  /*6480*/  MOV R69, UR4 ;  /* 0x0000000400457c02 */ /* 0x000fe20008000f00 */
[----:B------:R-:W-:Y:S03]  /*6490*/  UIADD3.X UR7, UPT, UPT, URZ, UR53, URZ, UP0, !UPT ;  /* 0x00000035ff077290 */ /* 0x000fe600087fe4ff */
[----:B------:R-:W-:Y:S11]  /*64a0*/  R2UR UR40, R69 ;  /* 0x00000000452872ca */ /* 0x000ff600000e0000 */
[----:B------:R-:W-:Y:S02]  /*64b0*/  @!UPT UIADD3 URZ, UPT, UPT, URZ, URZ, URZ ;  /* 0x000000fffffff290 */ /* 0x000fe4000fffe0ff */
[----:B------:R2:W-:Y:S01]  /*64c0*/  UTMASTG.3D [UR40], [UR6] ;  /* 0x00000028060073b5 */ /* 0x0005e20008010000 */
[----:B------:R0:W-:Y:S01]  /*64d0*/  UTMACMDFLUSH ;  /* 0x00000000000079b7 */ /* 0x0001e20000000000 */
[----:B--2---:R-:W-:Y:S04]  /*64e0*/  DEPBAR.LE SB0, 0x1 ;  /* 0x000080400000791a */ /* 0x004fe80000000000 */
.L_x_104:
[----:B------:R-:W-:Y:S05]  /*64f0*/  BSYNC.RECONVERGENT B0 ;  /* 0x0000000000007941 */ /* 0x000fea0003800200 */
.L_x_103:
[----:B------:R-:W-:Y:S01]  /*6500*/  BAR.SYNC.DEFER_BLOCKING 0x1, 0x80 ;  /* 0x0042000000007b1d */ /* 0x000fe20000010000 */
[----:B------:R-:W-:Y:S01]  /*6510*/  ISETP.NE.AND P1, PT, R82, RZ, PT ;  /* 0x000000ff5200720c */ /* 0x000fe20003f25270 */
[----:B------:R-:W-:Y:S01]  /*6520*/  UISETP.NE.AND UP0, UPT, UR49, URZ, UPT ;  /* 0x000000ff3100728c */ /* 0x000fe2000bf05270 */
[----:B------:R-:W-:Y:S11]  /*6530*/  LEA R2, R84, UR48, 0x3 ;  /* 0x0000003054027c11 */ /* 0x000ff6000f8e18ff */
[----:B------:R-:W-:Y:S01]  /*6540*/  @P1 SHF.L.U32 R3, RZ, 0x1f, RZ ;  /* 0x0000001fff031819 */ /* 0x000fe200000006ff */
[----:B------:R-:W-:Y:S06]  /*6550*/  BRA.U !UP0, `(.L_x_105) ;  /* 0x0000000108247547 */ /* 0x000fec000b800000 */
[----:B-1----:R-:W-:Y:S01]  /*6560*/  IMAD.U32 R4, RZ, RZ, UR51 ;  /* 0x00000033ff047e24 */ /* 0x002fe2000f8e00ff */
[----:B------:R-:W-:Y:S01]  /*6570*/  MOV R0, UR37 ;  /* 0x0000002500007c02 */ /* 0x000fe20008000f00 */
[----:B------:R-:W-:Y:S03]  /*6580*/  UIADD3 UR51, UPT, UPT, UR51, 0x1, URZ ;  /* 0x0000000133337890 */ /* 0x000fe6000fffe0ff */
[----:B------:R-:W-:Y:S01]  /*6590*/  @P1 LEA R4, R4, UR48, 0x3 ;  /* 0x0000003004041c11 */ /* 0x000fe2000f8e18ff */
[----:B------:R-:W-:Y:S04]  /*65a0*/  UISETP.NE.AND UP0, UPT, UR51, 0x4, UPT ;  /* 0x000000043300788c */ /* 0x000fe8000bf05270 */
[----:B------:R-:W-:Y:S01]  /*65b0*/  @P1 VIADD R4, R4, 0x70 ;  /* 0x0000007004041836 */ /* 0x000fe20000000000 */
[----:B------:R-:W-:Y:S04]  /*65c0*/  USEL UR51, UR51, URZ, UP0 ;  /* 0x000000ff33337287 */ /* 0x000fe80008000000 */
[----:B------:R-:W-:Y:S04]  /*65d0*/  @P1 PRMT R0, R0, 0x654, R4 ;  /* 0x0000065400001816 */ /* 0x000fe80000000004 */
[----:B------:R2:W-:Y:S04]  /*65e0*/  @P1 SYNCS.ARRIVE.TRANS64.RED.A1T0 RZ, [R0+URZ], RZ ;  /* 0x000000ff00ff19a7 */ /* 0x0005e800081004ff */
.L_x_105:
[----:B------:R-:W4:Y:S01]  /*65f0*/  @P1 SYNCS.PHASECHK.TRANS64.TRYWAIT P0, [R2+URZ+0x50], R3 ;  /* 0x00005003020015a7 */ /* 0x000f2200080011ff */
[----:B------:R-:W-:Y:S01]  /*6600*/  BSSY B1, `(.L_x_106) ;  /* 0x0000016000017945 */ /* 0x000fe20003800000 */
[----:B----4-:R-:W-:Y:S03]  /*6610*/  @P1 SEL R85, RZ, 0x1, !P0 ;  /* 0x00000001ff551807 */ /* 0x010fe60004000000 */
[----:B------:R-:W-:Y:S05]  /*6620*/  @!P1 BRA `(.L_x_107) ;  /* 0x00000000004c9947 */ /* 0x000fea0003800000 */
[----:B------:R-:W-:Y:S01]  /*6630*/  ISETP.NE.AND P0, PT, R85, RZ, PT ;  /* 0x000000ff5500720c */ /* 0x000fe20003f05270 */
[----:B------:R-:W-:Y:S01]  /*6640*/  BSSY B0, `(.L_x_108) ;  /* 0x000000b000007945 */ /* 0x000fe20003800000 */
[----:B------:R-:W-:Y:S11]  /*6650*/  ISETP.NE.AND P1, PT, R86, RZ, PT ;  /* 0x000000ff5600720c */ /* 0x000ff60003f25270 */
[----:B------:R-:W-:Y:S02]  /*6660*/  @!UPT UIADD3 URZ, UPT, UPT, URZ, URZ, URZ ;  /* 0x000000fffffff290 */ /* 0x000fe4000fffe0ff */
[C---:B-1----:R-:W-:Y:S01]  /*6670*/  @P1 IMAD R6, R84.reuse, 0x2000, R75 ;  /* 0x0000200054061824 */ /* 0x042fe200078e024b */
[C---:B------:R-:W-:Y:S01]  /*6680*/  @P1 LEA R4, R84.reuse, R73, 0xd ;  /* 0x0000004954041211 */ /* 0x040fe200078e68ff */
[C---:B------:R-:W-:Y:S02]  /*6690*/  @P1 IMAD R5, R84.reuse, 0x2000, R74 ;  /* 0x0000200054051824 */ /* 0x040fe400078e024a */
[----:B------:R-:W-:Y:S01]  /*66a0*/  @P1 IMAD R3, R84, 0x2000, R81 ;  /* 0x0000200054031824 */ /* 0x000fe200078e0251 */
[----:B------:R-:W-:Y:S06]  /*66b0*/  @P0 BRA `(.L_x_109) ;  /* 0x00000000000c0947 */ /* 0x000fec0003800000 */
[----:B--2---:R-:W-:Y:S04]  /*66c0*/  SHF.L.U32 R0, RZ, 0x1f, RZ ;  /* 0x0000001fff007819 */ /* 0x004fe800000006ff */
[----:B------:R-:W1:Y:S02]  /*66d0*/  SYNCS.PHASECHK.TRANS64.TRYWAIT P0, [R2+URZ+0x50], R0 ;  /* 0x00005000020075a7 */ /* 0x000e6400080011ff */
[----:B-1----:R-:W-:Y:S05]  /*66e0*/  @!P0 BRA `(.L_x_110) ;  /* 0x0000004000c88947 */ /* 0x002fea0003800000 */
.L_x_109:
[----:B------:R-:W-:Y:S05]  /*66f0*/  BSYNC B0 ;  /* 0x0000000000007941 */ /* 0x000fea0003800000 */
.L_x_108:
[----:B------:R-:W-:Y:S02]  /*6700*/  ISETP.NE.AND P0, PT, R86, RZ, PT ;  /* 0x000000ff5600720c */ /* 0x000fe40003f05270 */
[----:B------:R-:W-:Y:S11]  /*6710*/  IADD3 R84, PT, PT, R84, 0x1, RZ ;  /* 0x0000000154547810 */ /* 0x000ff60007ffe0ff */
[----:B------:R4:W1:Y:S04]  /*6720*/  @P0 LDS.128 R40, [R6] ;  /* 0x0000000006280984 */ /* 0x0008680000000c00 */
[----:B------:R4:W1:Y:S04]  /*6730*/  @P0 LDS.128 R44, [R5+0x10] ;  /* 0x00001000052c0984 */ /* 0x0008680000000c00 */
[----:B------:R4:W1:Y:S04]  /*6740*/  @P0 LDS.128 R48, [R4+0x20] ;  /* 0x0000200004300984 */ /* 0x0008680000000c00 */
[----:B------:R4:W1:Y:S02]  /*6750*/  @P0 LDS.128 R52, [R3+0x30] ;  /* 0x0000300003340984 */ /* 0x0008640000000c00 */
.L_x_107:
[----:B------:R-:W-:Y:S05]  /*6760*/  BSYNC B1 ;  /* 0x0000000000017941 */ /* 0x000fea0003800000 */
.L_x_106:
[----:B-12---:R-:W-:Y:S05]  /*6770*/  VIADD R0, R34, 0x10 ;  /* 0x0000001022007836 */ /* 0x006fea0000000000 */
[----:B------:R-:W-:Y:S04]  /*6780*/  SHF.R.U32.HI R0, RZ, 0x15, R0 ;  /* 0x00000015ff007819 */ /* 0x000fe80000011600 */
[----:B------:R-:W-:Y:S11]  /*6790*/  LOP3.LUT P0, RZ, R0, 0x3, R68, 0x48, !PT ;  /* 0x0000000300ff7812 */ /* 0x000ff60007804844 */
[----:B------:R-:W-:Y:S02]  /*67a0*/  @!UPT UIADD3 URZ, UPT, UPT, URZ, URZ, URZ ;  /* 0x000000fffffff290 */ /* 0x000fe4000fffe0ff */
[----:B------:R-:W-:Y:S05]  /*67b0*/  @!P0 BRA `(.L_x_111) ;  /* 0x0000000000408947 */ /* 0x000fea0003800000 */
[----:B------:R-:W1:Y:S01]  /*67c0*/  LDCU.64 UR8, c[0x4][0x70] ;  /* 0x01000e00ff0877ac */ /* 0x000e620008000a00 */
[----:B----4-:R-:W-:Y:S01]  /*67d0*/  MOV R3, 0x0 ;  /* 0x0000000000037802 */ /* 0x010fe20000000f00 */
[----:B------:R-:W-:Y:S02]  /*67e0*/  HFMA2 R12, -RZ, RZ, 0, 5.9604644775390625e-08 ;  /* 0x00000001ff0c7431 */ /* 0x000fe400000001ff */
[----:B------:R-:W-:Y:S02]  /*67f0*/  IMAD.MOV.U32 R8, RZ, RZ, 0x192 ;  /* 0x00000192ff087424 */ /* 0x000fe400078e00ff */
[----:B------:R-:W-:Y:S01]  /*6800*/  IMAD.MOV.U32 R13, RZ, RZ, RZ ;  /* 0x000000ffff0d7224 */ /* 0x000fe200078e00ff */
[----:B------:R-:W2:Y:S01]  /*6810*/  LDCU.64 UR6, c[0x4][0x78] ;  /* 0x01000f00ff0677ac */ /* 0x000ea20008000a00 */
[----:B------:R-:W4:Y:S01]  /*6820*/  LDC.64 R2, c[0x4][R3] ;  /* 0x0100000003027b82 */ /* 0x000f220000000a00 */
[----:B------:R-:W5:Y:S01]  /*6830*/  LDCU.64 UR4, c[0x4][0x10] ;  /* 0x01000200ff0477ac */ /* 0x000f620008000a00 */
[----:B-1----:R-:W-:Y:S01]  /*6840*/  MOV R5, UR9 ;  /* 0x0000000900057c02 */ /* 0x002fe20008000f00 */
[----:B------:R-:W-:Y:S01]  /*6850*/  IMAD.U32 R4, RZ, RZ, UR8 ;  /* 0x00000008ff047e24 */ /* 0x000fe2000f8e00ff */
[----:B--2---:R-:W-:Y:S01]  /*6860*/  MOV R7, UR7 ;  /* 0x0000000700077c02 */ /* 0x004fe20008000f00 */
[----:B------:R-:W-:Y:S01]  /*6870*/  IMAD.U32 R6, RZ, RZ, UR6 ;  /* 0x00000006ff067e24 */ /* 0x000fe2000f8e00ff */
[----:B-----5:R-:W-:Y:S01]  /*6880*/  MOV R11, UR5 ;  /* 0x00000005000b7c02 */ /* 0x020fe20008000f00 */
[----:B------:R-:W-:Y:S02]  /*6890*/  IMAD.U32 R10, RZ, RZ, UR4 ;  /* 0x00000004ff0a7e24 */ /* 0x000fe4000f8e00ff */
[----:B------:R-:W-:Y:S07]  /*68a0*/  LEPC R20, `(.L_x_111) ;  /* 0x000000001014794e */ /* 0x000fee0000000000 */
[----:B---34-:R-:W-:Y:S05]  /*68b0*/  CALL.ABS.NOINC R2 ;  /* 0x0000000002007343 */ /* 0x018fea0003c00000 */
.L_x_111:
[----:B------:R-:W-:Y:S05]  /*68c0*/  WARPSYNC.ALL ;  /* 0x0000000000007948 */ /* 0x000fea0003800000 */
[----:B------:R-:W-:Y:S01]  /*68d0*/  R2UR UR4, R34 ;  /* 0x00000000220472ca */ /* 0x000fe200000e0000 */
[----:B------:R-:W-:Y:S01]  /*68e0*/  BSSY.RECONVERGENT B0, `(.L_x_112) ;  /* 0x0000040000007945 */ /* 0x000fe20003800200 */
[----:B------:R-:W-:Y:S02]  /*68f0*/  ISETP.NE.AND P6, PT, R82, RZ, PT ;  /* 0x000000ff5200720c */ /* 0x000fe40003fc5270 */
[----:B------:R-:W-:Y:S02]  /*6900*/  ISETP.NE.AND P0, PT, R77, RZ, PT ;  /* 0x000000ff4d00720c */ /* 0x000fe40003f05270 */
[----:B------:R-:W-:Y:S07]  /*6910*/  MOV R20, UR51 ;  /* 0x0000003300147c02 */ /* 0x000fee0008000f00 */
[----:B----4-:R-:W1:Y:S02]  /*6920*/  LDTM.x16 R4, tmem[UR4+0x10] ;  /* 0x00001004000479ee */ /* 0x010e640008240000 */
[----:B------:R-:W-:Y:S01]  /*6930*/  @P6 LEA R20, R20, UR48, 0x3 ;  /* 0x0000003014146c11 */ /* 0x000fe2000f8e18ff */
[C---:B-1----:R-:W-:Y:S01]  /*6940*/  FMUL R0, R33.reuse, R4 ;  /* 0x0000000421007220 */ /* 0x042fe20000400000 */
        /* <DEDUP_REMOVED lines=33> */
[----:B------:R-:W-:Y:S01]  /*6b60*/  FFMA R15, R35, R55, R19 ;  /* 0x00000037230f7223 */ /* 0x000fe20000000013 */
[----:B------:R-:W-:Y:S02]  /*6b70*/  MOV R16, UR37 ;  /* 0x0000002500107c02 */ /* 0x000fe40008000f00 */
[----:B------:R-:W-:Y:S02]  /*6b80*/  @P6 IADD3 R17, PT, PT, R20, 0x70, RZ ;  /* 0x0000007014116810 */ /* 0x000fe40007ffe0ff */
[----:B------:R1:W-:Y:S01]  /*6b90*/  STS.128 [R81+0x2030], R12 ;  /* 0x0020300c51007388 */ /* 0x0003e20000000c00 */
[----:B------:R-:W-:Y:S02]  /*6ba0*/  LEA R0, R84, UR48, 0x3 ;  /* 0x0000003054007c11 */ /* 0x000fe4000f8e18ff */
[----:B------:R-:W-:Y:S01]  /*6bb0*/  @P6 PRMT R16, R16, 0x654, R17 ;  /* 0x0000065410106816 */ /* 0x000fe20000000011 */
[----:B------:R-:W-:Y:S01]  /*6bc0*/  @!PT LDS RZ, [RZ] ;  /* 0x00000000fffff984 */ /* 0x000fe20000000800 */
[----:B------:R-:W-:Y:S01]  /*6bd0*/  @!PT LDS RZ, [RZ] ;  /* 0x00000000fffff984 */ /* 0x000fe20000000800 */
[----:B------:R-:W-:Y:S01]  /*6be0*/  @!PT LDS RZ, [RZ] ;  /* 0x00000000fffff984 */ /* 0x000fe20000000800 */
[----:B------:R-:W-:Y:S01]  /*6bf0*/  @!PT LDS RZ, [RZ] ;  /* 0x00000000fffff984 */ /* 0x000fe20000000800 */
[----:B------:R2:W-:Y:S06]  /*6c00*/  MEMBAR.ALL.CTA ;  /* 0x0000000000007992 */ /* 0x0005ec0000008000 */
[----:B--2---:R-:W2:Y:S01]  /*6c10*/  FENCE.VIEW.ASYNC.S ;  /* 0x00000000000073c6 */ /* 0x004ea20000000000 */
[----:B------:R-:W-:Y:S01]  /*6c20*/  @P6 SHF.L.U32 R2, RZ, 0x1f, RZ ;  /* 0x0000001fff026819 */ /* 0x000fe200000006ff */
[----:B--2---:R-:W-:Y:S06]  /*6c30*/  BAR.SYNC.DEFER_BLOCKING 0x1, 0x80 ;  /* 0x0042000000007b1d */ /* 0x004fec0000010000 */
[----:B------:R-:W-:Y:S05]  /*6c40*/  @P0 BRA `(.L_x_113) ;  /* 0x0000000000240947 */ /* 0x000fea0003800000 */
[----:B------:R-:W-:Y:S02]  /*6c50*/  UIADD3 UR8, UP0, UPT, UR52, 0x680, URZ ;  /* 0x0000068034087890 */ /* 0x000fe4000ff1e0ff */
[----:B------:R-:W-:Y:S02]  /*6c60*/  UIADD3 UR5, UPT, UPT, UR41, 0x10, URZ ;  /* 0x0000001029057890 */ /* 0x000fe4000fffe0ff */
[----:B------:R-:W-:Y:S02]  /*6c70*/  UIADD3 UR4, UPT, UPT, UR48, 0x2200, URZ ;  /* 0x0000220030047890 */ /* 0x000fe4000fffe0ff */
[----:B------:R-:W-:Y:S01]  /*6c80*/  UIADD3.X UR9, UPT, UPT, URZ, UR53, URZ, UP0, !UPT ;  /* 0x00000035ff097290 */ /* 0x000fe200087fe4ff */
[----:B------:R-:W-:Y:S01]  /*6c90*/  UMOV UR6, UR42 ;  /* 0x0000002a00067c82 */ /* 0x000fe20008000000 */
[----:B------:R-:W-:Y:S07]  /*6ca0*/  UMOV UR7, UR36 ;  /* 0x0000002400077c82 */ /* 0x000fee0008000000 */
[----:B------:R2:W-:Y:S01]  /*6cb0*/  UTMASTG.3D [UR4], [UR8] ;  /* 0x00000004080073b5 */ /* 0x0005e20008010000 */
[----:B------:R0:W-:Y:S01]  /*6cc0*/  UTMACMDFLUSH ;  /* 0x00000000000079b7 */ /* 0x0001e20000000000 */
[----:B--2---:R-:W-:Y:S04]  /*6cd0*/  DEPBAR.LE SB0, 0x1 ;  /* 0x000080400000791a */ /* 0x004fe80000000000 */
.L_x_113:
[----:B------:R-:W-:Y:S05]  /*6ce0*/  BSYNC.RECONVERGENT B0 ;  /* 0x0000000000007941 */ /* 0x000fea0003800200 */
.L_x_112:
[----:B------:R-:W-:Y:S01]  /*6cf0*/  BAR.SYNC.DEFER_BLOCKING 0x1, 0x80 ;  /* 0x0042000000007b1d */ /* 0x000fe20000010000 */
[----:B------:R-:W-:Y:S04]  /*6d00*/  UIADD3 UR40, UPT, UPT, UR51, 0x1, URZ ;  /* 0x0000000133287890 */ /* 0x000fe8000fffe0ff */
[----:B------:R-:W-:Y:S04]  /*6d10*/  UISETP.NE.AND UP0, UPT, UR40, 0x4, UPT ;  /* 0x000000042800788c */ /* 0x000fe8000bf05270 */
[----:B------:R-:W-:Y:S01]  /*6d20*/  USEL UR40, UR40, URZ, UP0 ;  /* 0x000000ff28287287 */ /* 0x000fe20008000000 */
[----:B------:R2:W-:Y:S01]  /*6d30*/  @P6 SYNCS.ARRIVE.TRANS64.RED.A1T0 RZ, [R16+URZ], RZ ;  /* 0x000000ff10ff69a7 */ /* 0x0005e200081004ff */
[----:B------:R-:W-:Y:S01]  /*6d40*/  BSSY B1, `(.L_x_114) ;  /* 0x0000017000017945 */ /* 0x000fe20003800000 */
[----:B------:R-:W4:Y:S02]  /*6d50*/  @P6 SYNCS.PHASECHK.TRANS64.TRYWAIT P0, [R0+URZ+0x50], R2 ;  /* 0x00005002000065a7 */ /* 0x000f2400080011ff */
[----:B----4-:R-:W-:Y:S01]  /*6d60*/  @P6 SEL R85, RZ, 0x1, !P0 ;  /* 0x00000001ff556807 */ /* 0x010fe20004000000 */
[----:B--2---:R-:W-:Y:S06]  /*6d70*/  @!P6 BRA `(.L_x_115) ;  /* 0x00000000004ce947 */ /* 0x004fec0003800000 */
        /* <DEDUP_REMOVED lines=9> */
[----:B------:R-:W-:Y:S04]  /*6e10*/  SHF.L.U32 R6, RZ, 0x1f, RZ ;  /* 0x0000001fff067819 */ /* 0x000fe800000006ff */
[----:B------:R-:W1:Y:S02]  /*6e20*/  SYNCS.PHASECHK.TRANS64.TRYWAIT P0, [R0+URZ+0x50], R6 ;  /* 0x00005006000075a7 */ /* 0x000e6400080011ff */
[----:B-1----:R-:W-:Y:S05]  /*6e30*/  @!P0 BRA `(.L_x_118) ;  /* 0x0000003c00088947 */ /* 0x002fea0003800000 */
.L_x_117:
[----:B------:R-:W-:Y:S05]  /*6e40*/  BSYNC B0 ;  /* 0x0000000000007941 */ /* 0x000fea0003800000 */
.L_x_116:
[----:B------:R-:W-:Y:S02]  /*6e50*/  ISETP.NE.AND P0, PT, R86, RZ, PT ;  /* 0x000000ff5600720c */ /* 0x000fe40003f05270 */
[----:B------:R-:W-:Y:S11]  /*6e60*/  IADD3 R84, PT, PT, R84, 0x1, RZ ;  /* 0x0000000154547810 */ /* 0x000ff60007ffe0ff */
[----:B------:R2:W4:Y:S04]  /*6e70*/  @P0 LDS.128 R40, [R5] ;  /* 0x0000000005280984 */ /* 0x0005280000000c00 */
[----:B------:R2:W1:Y:S04]  /*6e80*/  @P0 LDS.128 R44, [R4+0x10] ;  /* 0x00001000042c0984 */ /* 0x0004680000000c00 */
[----:B------:R2:W1:Y:S04]  /*6e90*/  @P0 LDS.128 R48, [R3+0x20] ;  /* 0x0000200003300984 */ /* 0x0004680000000c00 */
[----:B------:R2:W1:Y:S02]  /*6ea0*/  @P0 LDS.128 R52, [R2+0x30] ;  /* 0x0000300002340984 */ /* 0x0004640000000c00 */
.L_x_115:
[----:B------:R-:W-:Y:S05]  /*6eb0*/  BSYNC B1 ;  /* 0x0000000000017941 */ /* 0x000fea0003800000 */
.L_x_114:
[----:B-1----:R-:W-:Y:S05]  /*6ec0*/  VIADD R0, R34, 0x20 ;  /* 0x0000002022007836 */ /* 0x002fea0000000000 */
[----:B------:R-:W-:Y:S04]  /*6ed0*/  SHF.R.U32.HI R0, RZ, 0x15, R0 ;  /* 0x00000015ff007819 */ /* 0x000fe80000011600 */
[----:B------:R-:W-:Y:S11]  /*6ee0*/  LOP3.LUT P0, RZ, R0, 0x3, R68, 0x48, !PT ;  /* 0x0000000300ff7812 */ /* 0x000ff60007804844 */
[----:B------:R-:W-:Y:S02]  /*6ef0*/  @!UPT UIADD3 URZ, UPT, UPT, URZ, URZ, URZ ;  /* 0x000000fffffff290 */ /* 0x000fe4000fffe0ff */
[----:B------:R-:W-:Y:S05]  /*6f00*/  @!P0 BRA `(.L_x_119) ;  /* 0x0000000000408947 */ /* 0x000fea0003800000 */
[----:B------:R-:W1:Y:S01]  /*6f10*/  LDCU.64 UR8, c[0x4][0x70] ;  /* 0x01000e00ff0877ac */ /* 0x000e620008000a00 */
[----:B--2---:R-:W-:Y:S01]  /*6f20*/  MOV R3, 0x0 ;  /* 0x0000000000037802 */ /* 0x004fe20000000f00 */
[----:B------:R-:W-:Y:S02]  /*6f30*/  HFMA2 R12, -RZ, RZ, 0, 5.9604644775390625e-08 ;  /* 0x00000001ff0c7431 */ /* 0x000fe400000001ff */
[----:B------:R-:W-:Y:S02]  /*6f40*/  IMAD.MOV.U32 R8, RZ, RZ, 0x192 ;  /* 0x00000192ff087424 */ /* 0x000fe400078e00ff */
[----:B------:R-:W-:Y:S01]  /*6f50*/  IMAD.MOV.U32 R13, RZ, RZ, RZ ;  /* 0x000000ffff0d7224 */ /* 0x000fe200078e00ff */
[----:B------:R-:W2:Y:S01]  /*6f60*/  LDCU.64 UR6, c[0x4][0x78] ;  /* 0x01000f00ff0677ac */ /* 0x000ea20008000a00 */
[----:B------:R-:W3:Y:S01]  /*6f70*/  LDC.64 R2, c[0x4][R3] ;  /* 0x0100000003027b82 */ /* 0x000ee20000000a00 */
        /* <DEDUP_REMOVED lines=9> */
.L_x_119:
[----:B------:R-:W-:Y:S05]  /*7010*/  WARPSYNC.ALL ;  /* 0x0000000000007948 */ /* 0x000fea0003800000 */
[----:B------:R-:W-:Y:S01]  /*7020*/  R2UR UR4, R34 ;  /* 0x00000000220472ca */ /* 0x000fe200000e0000 */
[----:B------:R-:W-:Y:S01]  /*7030*/  BSSY.RECONVERGENT B0, `(.L_x_120) ;  /* 0x0000040000007945 */ /* 0x000fe20003800200 */
[----:B------:R-:W-:Y:S02]  /*7040*/  ISETP.NE.AND P6, PT, R82, RZ, PT ;  /* 0x000000ff5200720c */ /* 0x000fe40003fc5270 */
[----:B------:R-:W-:Y:S02]  /*7050*/  ISETP.NE.AND P0, PT, R77, RZ, PT ;  /* 0x000000ff4d00720c */ /* 0x000fe40003f05270 */
[----:B------:R-:W-:Y:S07]  /*7060*/  MOV R20, UR40 ;  /* 0x0000002800147c02 */ /* 0x000fee0008000f00 */
[----:B--2---:R-:W1:Y:S02]  /*7070*/  LDTM.x16 R4, tmem[UR4+0x20] ;  /* 0x00002004000479ee */ /* 0x004e640008240000 */
[----:B------:R-:W-:Y:S01]  /*7080*/  @P6 LEA R20, R20, UR48, 0x3 ;  /* 0x0000003014146c11 */ /* 0x000fe2000f8e18ff */
[C---:B-1----:R-:W-:Y:S01]  /*7090*/  FMUL R0, R33.reuse, R4 ;  /* 0x0000000421007220 */ /* 0x042fe20000400000 */
[C---:B------:R-:W-:Y:S01]  /*70a0*/  FMUL R2, R33.reuse, R5 ;  /* 0x0000000521027220 */ /* 0x040fe20000400000 */
[C---:B------:R-:W-:Y:S01]  /*70b0*/  FMUL R3, R33.reuse, R6 ;  /* 0x0000000621037220 */ /* 0x040fe20000400000 */
[----:B------:R-:W-:Y:S01]  /*70c0*/  FMUL R7, R33, R7 ;  /* 0x0000000721077220 */ /* 0x000fe20000400000 */
[----:B----4-:R-:W-:Y:S01]  /*70d0*/  FFMA R36, R35, R40, R0 ;  /* 0x0000002823247223 */ /* 0x010fe20000000000 */
        /* <DEDUP_REMOVED lines=53> */
.L_x_121:
[----:B------:R-:W-:Y:S05]  /*7430*/  BSYNC.RECONVERGENT B0 ;  /* 0x0000000000007941 */ /* 0x000fea0003800200 */
.L_x_120:
[----:B------:R-:W-:Y:S01]  /*7440*/  BAR.SYNC.DEFER_BLOCKING 0x1, 0x80 ;  /* 0x0042000000007b1d */ /* 0x000fe20000010000 */
[----:B------:R-:W-:Y:S01]  /*7450*/  UIADD3 UR43, UPT, UPT, UR40, 0x1, URZ ;  /* 0x00000001282b7890 */ /* 0x000fe2000fffe0ff */
[----:B------:R-:W-:Y:S03]  /*7460*/  HFMA2 R87, -RZ, RZ, 0, 0 ;  /* 0x00000000ff577431 */ /* 0x000fe600000001ff */
        /* <DEDUP_REMOVED lines=19> */
.L_x_125:
[----:B------:R-:W-:Y:S05]  /*75a0*/  BSYNC B0 ;  /* 0x0000000000007941 */ /* 0x000fea0003800000 */
.L_x_124:
[----:B------:R-:W-:Y:S01]  /*75b0*/  ISETP.NE.AND P0, PT, R86, RZ, PT ;  /* 0x000000ff5600720c */ /* 0x000fe20003f05270 */
[----:B------:R-:W-:Y:S11]  /*75c0*/  VIADD R84, R84, 0x1 ;  /* 0x0000000154547836 */ /* 0x000ff60000000000 */
[----:B------:R-:W-:Y:S01]  /*75d0*/  @!UPT UIADD3 URZ, UPT, UPT, URZ, URZ, URZ ;  /* 0x000000fffffff290 */ /* 0x000fe2000fffe0ff */
[----:B------:R2:W4:Y:S04]  /*75e0*/  @P0 LDS.128 R40, [R5] ;  /* 0x0000000005280984 */ /* 0x0005280000000c00 */
[----:B------:R2:W1:Y:S04]  /*75f0*/  @P0 LDS.128 R44, [R4+0x10] ;  /* 0x00001000042c0984 */ /* 0x0004680000000c00 */
[----:B------:R2:W1:Y:S04]  /*7600*/  @P0 LDS.128 R48, [R3+0x20] ;  /* 0x0000200003300984 */ /* 0x0004680000000c00 */
[----:B------:R2:W1:Y:S01]  /*7610*/  @P0 LDS.128 R52, [R2+0x30] ;  /* 0x0000300002340984 */ /* 0x0004620000000c00 */
[C---:B------:R-:W-:Y:S04]  /*7620*/  ISETP.NE.AND P0, PT, R84.reuse, 0x4, PT ;  /* 0x000000045400780c */ /* 0x040fe80003f05270 */
[----:B------:R-:W-:Y:S02]  /*7630*/  SEL R84, R84, RZ, P0 ;  /* 0x000000ff54547207 */ /* 0x000fe40000000000 */
[----:B------:R-:W-:Y:S02]  /*7640*/  SEL R87, RZ, 0x1, P0 ;  /* 0x00000001ff577807 */ /* 0x000fe40000000000 */
.L_x_123:
[----:B------:R-:W-:Y:S05]  /*7650*/  BSYNC B1 ;  /* 0x0000000000017941 */ /* 0x000fea0003800000 */
.L_x_122:
        /* <DEDUP_REMOVED lines=21> */
.L_x_127:
        /* <DEDUP_REMOVED lines=54> */
[----:B------:R-:W-:Y:S01]  /*7b10*/  @P6 SHF.L.U32 R2, R87, 0x1f, RZ ;  /* 0x0000001f57026819 */ /* 0x000fe200000006ff */
        /* <DEDUP_REMOVED lines=11> */
.L_x_129:
[----:B------:R-:W-:Y:S05]  /*7bd0*/  BSYNC.RECONVERGENT B0 ;  /* 0x0000000000007941 */ /* 0x000fea0003800200 */
.L_x_128:
        /* <DEDUP_REMOVED lines=18> */
[----:B------:R-:W-:Y:S04]  /*7d00*/  SHF.L.U32 R6, R87, 0x1f, RZ ;  /* 0x0000001f57067819 */ /* 0x000fe800000006ff */
[----:B------:R-:W1:Y:S02]  /*7d10*/  SYNCS.PHASECHK.TRANS64.TRYWAIT P0, [R0+URZ+0x50], R6 ;  /* 0x00005006000075a7 */ /* 0x000e6400080011ff */
[----:B-1----:R-:W-:Y:S05]  /*7d20*/  @!P0 BRA `(.L_x_134) ;  /* 0x0000002c00748947 */ /* 0x002fea0003800000 */
.L_x_133:
[----:B------:R-:W-:Y:S05]  /*7d30*/  BSYNC B0 ;  /* 0x0000000000007941 */ /* 0x000fea0003800000 */
.L_x_132:
[----:B------:R-:W-:Y:S01]  /*7d40*/  ISETP.NE.AND P0, PT, R86, RZ, PT ;  /* 0x000000ff5600720c */ /* 0x000fe20003f05270 */
[----:B------:R-:W-:Y:S11]  /*7d50*/  VIADD R84, R84, 0x1 ;  /* 0x0000000154547836 */ /* 0x000ff60000000000 */
[----:B------:R-:W-:Y:S01]  /*7d60*/  @!UPT UIADD3 URZ, UPT, UPT, URZ, URZ, URZ ;  /* 0x000000fffffff290 */ /* 0x000fe2000fffe0ff */
[----:B------:R2:W4:Y:S04]  /*7d70*/  @P0 LDS.128 R40, [R5] ;  /* 0x0000000005280984 */ /* 0x0005280000000c00 */
[----:B------:R2:W2:Y:S04]  /*7d80*/  @P0 LDS.128 R44, [R4+0x10] ;  /* 0x00001000042c0984 */ /* 0x0004a80000000c00 */
[----:B------:R2:W2:Y:S04]  /*7d90*/  @P0 LDS.128 R48, [R3+0x20] ;  /* 0x0000200003300984 */ /* 0x0004a80000000c00 */
[----:B------:R2:W2:Y:S01]  /*7da0*/  @P0 LDS.128 R52, [R2+0x30] ;  /* 0x0000300002340984 */ /* 0x0004a20000000c00 */
[C---:B------:R-:W-:Y:S04]  /*7db0*/  ISETP.NE.AND P0, PT, R84.reuse, 0x4, PT ;  /* 0x000000045400780c */ /* 0x040fe80003f05270 */
[----:B-1----:R-:W-:Y:S02]  /*7dc0*/  SEL R0, RZ, 0x1, P0 ;  /* 0x00000001ff007807 */ /* 0x002fe40000000000 */
[----:B------:R-:W-:Y:S02]  /*7dd0*/  SEL R84, R84, RZ, P0 ;  /* 0x000000ff54547207 */ /* 0x000fe40000000000 */
[----:B------:R-:W-:Y:S02]  /*7de0*/  LOP3.LUT R87, R87, R0, RZ, 0x3c, !PT ;  /* 0x0000000057577212 */ /* 0x000fe400078e3cff */
.L_x_131:
[----:B------:R-:W-:Y:S05]  /*7df0*/  BSYNC B1 ;  /* 0x0000000000017941 */ /* 0x000fea0003800000 */
.L_x_130:
[----:B------:R-:W-:Y:S05]  /*7e00*/  VIADD R0, R34, 0x40 ;  /* 0x0000004022007836 */ /* 0x000fea0000000000 */
[----:B------:R-:W-:Y:S04]  /*7e10*/  SHF.R.U32.HI R0, RZ, 0x15, R0 ;  /* 0x00000015ff007819 */ /* 0x000fe80000011600 */
[----:B------:R-:W-:Y:S11]  /*7e20*/  LOP3.LUT P0, RZ, R0, 0x3, R68, 0x48, !PT ;  /* 0x0000000300ff7812 */ /* 0x000ff60007804844 */
[----:B------:R-:W-:Y:S02]  /*7e30*/  @!UPT UIADD3 URZ, UPT, UPT, URZ, URZ, URZ ;  /* 0x000000fffffff290 */ /* 0x000fe4000fffe0ff */
[----:B------:R-:W-:Y:S05]  /*7e40*/  @!P0 BRA `(.L_x_135) ;  /* 0x0000000000408947 */ /* 0x000fea0003800000 */
[----:B------:R-:W5:Y:S01]  /*7e50*/  LDCU.64 UR8, c[0x4][0x70] ;  /* 0x01000e00ff0877ac */ /* 0x000f620008000a00 */
[----:B--2---:R-:W-:Y:S01]  /*7e60*/  MOV R3, 0x0 ;  /* 0x0000000000037802 */ /* 0x004fe20000000f00 */
[----:B-1----:R-:W-:Y:S02]  /*7e70*/  HFMA2 R12, -RZ, RZ, 0, 5.9604644775390625e-08 ;  /* 0x00000001ff0c7431 */ /* 0x002fe400000001ff */
[----:B------:R-:W-:Y:S02]  /*7e80*/  IMAD.MOV.U32 R8, RZ, RZ, 0x192 ;  /* 0x00000192ff087424 */ /* 0x000fe400078e00ff */
[----:B------:R-:W-:Y:S01]  /*7e90*/  IMAD.MOV.U32 R13, RZ, RZ, RZ ;  /* 0x000000ffff0d7224 */ /* 0x000fe200078e00ff */
[----:B------:R-:W1:Y:S01]  /*7ea0*/  LDCU.64 UR6, c[0x4][0x78] ;  /* 0x01000f00ff0677ac */ /* 0x000e620008000a00 */
[----:B------:R-:W2:Y:S01]  /*7eb0*/  LDC.64 R2, c[0x4][R3] ;  /* 0x0100000003027b82 */ /* 0x000ea20000000a00 */
[----:B------:R-:W3:Y:S01]  /*7ec0*/  LDCU.64 UR4, c[0x4][0x10] ;  /* 0x01000200ff0477ac */ /* 0x000ee20008000a00 */
[----:B-----5:R-:W-:Y:S01]  /*7ed0*/  MOV R5, UR9 ;  /* 0x0000000900057c02 */ /* 0x020fe20008000f00 */
[----:B------:R-:W-:Y:S01]  /*7ee0*/  IMAD.U32 R4, RZ, RZ, UR8 ;  /* 0x00000008ff047e24 */ /* 0x000fe2000f8e00ff */
[----:B-1----:R-:W-:Y:S01]  /*7ef0*/  MOV R7, UR7 ;  /* 0x0000000700077c02 */ /* 0x002fe20008000f00 */
[----:B------:R-:W-:Y:S01]  /*7f00*/  IMAD.U32 R6, RZ, RZ, UR6 ;  /* 0x00000006ff067e24 */ /* 0x000fe2000f8e00ff */
[----:B---3--:R-:W-:Y:S01]  /*7f10*/  MOV R11, UR5 ;  /* 0x00000005000b7c02 */ /* 0x008fe20008000f00 */
[----:B------:R-:W-:Y:S02]  /*7f20*/  IMAD.U32 R10, RZ, RZ, UR4 ;  /* 0x00000004ff0a7e24 */ /* 0x000fe4000f8e00ff */
[----:B------:R-:W-:Y:S07]  /*7f30*/  LEPC R20, `(.L_x_135) ;  /* 0x000000001014794e */ /* 0x000fee0000000000 */
[----:B--2-4-:R-:W-:Y:S05]  /*7f40*/  CALL.ABS.NOINC R2 ;  /* 0x0000000002007343 */ /* 0x014fea0003c00000 */
.L_x_135:
[----:B------:R-:W-:Y:S05]  /*7f50*/  WARPSYNC.ALL ;  /* 0x0000000000007948 */ /* 0x000fea0003800000 */
[----:B------:R-:W-:Y:S01]  /*7f60*/  R2UR UR4, R34 ;  /* 0x00000000220472ca */ /* 0x000fe200000e0000 */
[----:B------:R-:W-:Y:S01]  /*7f70*/  BSSY.RECONVERGENT B0, `(.L_x_136) ;  /* 0x0000043000007945 */ /* 0x000fe20003800200 */
[----:B------:R-:W-:Y:S02]  /*7f80*/  ISETP.NE.AND P6, PT, R82, RZ, PT ;  /* 0x000000ff5200720c */ /* 0x000fe40003fc5270 */
[----:B------:R-:W-:Y:S02]  /*7f90*/  ISETP.NE.AND P0, PT, R77, RZ, PT ;  /* 0x000000ff4d00720c */ /* 0x000fe40003f05270 */
[----:B------:R-:W-:Y:S07]  /*7fa0*/  MOV R20, UR40 ;  /* 0x0000002800147c02 */ /* 0x000fee0008000f00 */
[----:B-12---:R-:W1:Y:S02]  /*7fb0*/  LDTM.x16 R4, tmem[UR4+0x40] ;  /* 0x00004004000479ee */ /* 0x006e640008240000 */
        /* <DEDUP_REMOVED lines=50> */
[----:B------:R-:W-:Y:S02]  /*82e0*/  UIADD3 UR10, UPT, UPT, UR48, 0x200, URZ ;  /* 0x00000200300a7890 */ /* 0x000fe4000fffe0ff */
[----:B------:R-:W-:Y:S02]  /*82f0*/  UIADD3 UR8, UP0, UPT, UR52, 0x680, URZ ;  /* 0x0000068034087890 */ /* 0x000fe4000ff1e0ff */
[----:B------:R-:W-:Y:S02]  /*8300*/  UIADD3 UR5, UPT, UPT, UR41, 0x40, URZ ;  /* 0x0000004029057890 */ /* 0x000fe4000fffe0ff */
[----:B------:R-:W-:Y:S01]  /*8310*/  MOV R69, UR10 ;  /* 0x0000000a00457c02 */ /* 0x000fe20008000f00 */
[----:B------:R-:W-:Y:S01]  /*8320*/  UIADD3.X UR9, UPT, UPT, URZ, UR53, URZ, UP0, !UPT ;  /* 0x00000035ff097290 */ /* 0x000fe200087fe4ff */
[----:B------:R-:W-:Y:S02]  /*8330*/  UMOV UR6, UR42 ;  /* 0x0000002a00067c82 */ /* 0x000fe40008000000 */
[----:B------:R-:W-:Y:S01]  /*8340*/  R2UR UR4, R69 ;  /* 0x00000000450472ca */ /* 0x000fe200000e0000 */
[----:B------:R-:W-:Y:S11]  /*8350*/  UMOV UR7, UR36 ;  /* 0x0000002400077c82 */ /* 0x000ff60008000000 */
[----:B------:R-:W-:Y:S01]  /*8360*/  @!UPT UIADD3 URZ, UPT, UPT, URZ, URZ, URZ ;  /* 0x000000fffffff290 */ /* 0x000fe2000fffe0ff */
[----:B------:R2:W-:Y:S01]  /*8370*/  UTMASTG.3D [UR4], [UR8] ;  /* 0x00000004080073b5 */ /* 0x0005e20008010000 */
[----:B------:R0:W-:Y:S01]  /*8380*/  UTMACMDFLUSH ;  /* 0x00000000000079b7 */ /* 0x0001e20000000000 */
[----:B--2---:R-:W-:Y:S04]  /*8390*/  DEPBAR.LE SB0, 0x1 ;  /* 0x000080400000791a */ /* 0x004fe80000000000 */
.L_x_137:
[----:B------:R-:W-:Y:S05]  /*83a0*/  BSYNC.RECONVERGENT B0 ;  /* 0x0000000000007941 */ /* 0x000fea0003800200 */
.L_x_136:
        /* <DEDUP_REMOVED lines=21> */
.L_x_141:
[----:B------:R-:W-:Y:S05]  /*8500*/  BSYNC B0 ;  /* 0x0000000000007941 */ /* 0x000fea0003800000 */
.L_x_140:
        /* <DEDUP_REMOVED lines=11> */
.L_x_139:
[----:B------:R-:W-:Y:S05]  /*85c0*/  BSYNC B1 ;  /* 0x0000000000017941 */ /* 0x000fea0003800000 */
.L_x_138:
        /* <DEDUP_REMOVED lines=21> */
.L_x_143:
        /* <DEDUP_REMOVED lines=66> */
.L_x_145:
[----:B------:R-:W-:Y:S05]  /*8b40*/  BSYNC.RECONVERGENT B0 ;  /* 0x0000000000007941 */ /* 0x000fea0003800200 */
.L_x_144:
        /* <DEDUP_REMOVED lines=21> */
.L_x_149:
[----:B------:R-:W-:Y:S05]  /*8ca0*/  BSYNC B0 ;  /* 0x0000000000007941 */ /* 0x000fea0003800000 */
.L_x_148:
        /* <DEDUP_REMOVED lines=11> */
.L_x_147:
[----:B------:R-:W-:Y:S05]  /*8d60*/  BSYNC B1 ;  /* 0x0000000000017941 */ /* 0x000fea0003800000 */
.L_x_146:
        /* <DEDUP_REMOVED lines=21> */
.L_x_151:
        /* <DEDUP_REMOVED lines=66> */
.L_x_153:
[----:B------:R-:W-:Y:S05]  /*92e0*/  BSYNC.RECONVERGENT B0 ;  /* 0x0000000000007941 */ /* 0x000fea0003800200 */
.L_x_152:
        /* <DEDUP_REMOVED lines=21> */
.L_x_157:
[----:B------:R-:W-:Y:S05]  /*9440*/  BSYNC B0 ;  /* 0x0000000000007941 */ /* 0x000fea0003800000 */
.L_x_156:
[----:B------:R-:W-:Y:S11]  /*9450*/  ISETP.NE.AND P0, PT, R86, RZ, PT ;  /* 0x000000ff5600720c */ /* 0x000ff60003f05270 */
[----:B------:R-:W-:Y:S02]  /*9460*/  @!UPT UIADD3 URZ, UPT, UPT, URZ, URZ, URZ ;  /* 0x000000fffffff290 */ /* 0x000fe4000fffe0ff */
[----:B------:R2:W4:Y:S04]  /*9470*/  @P0 LDS.128 R40, [R4] ;  /* 0x0000000004280984 */ /* 0x0005280000000c00 */
[----:B------:R2:W1:Y:S04]  /*9480*/  @P0 LDS.128 R44, [R3+0x10] ;  /* 0x00001000032c0984 */ /* 0x0004680000000c00 */
[----:B------:R2:W1:Y:S04]  /*9490*/  @P0 LDS.128 R48, [R2+0x20] ;  /* 0x0000200002300984 */ /* 0x0004680000000c00 */
[----:B------:R2:W1:Y:S02]  /*94a0*/  @P0 LDS.128 R52, [R84+0x30] ;  /* 0x0000300054340984 */ /* 0x0004640000000c00 */
.L_x_155:
[----:B------:R-:W-:Y:S05]  /*94b0*/  BSYNC B1 ;  /* 0x0000000000017941 */ /* 0x000fea0003800000 */
.L_x_154:
        /* <DEDUP_REMOVED lines=21> */
.L_x_159:
[----:B------:R-:W-:Y:S01]  /*9610*/  ISETP.NE.AND P0, PT, R77, RZ, PT ;  /* 0x000000ff4d00720c */ /* 0x000fe20003f05270 */
[----:B------:R-:W-:Y:S05]  /*9620*/  WARPSYNC.ALL ;  /* 0x0000000000007948 */ /* 0x000fea0003800000 */
[----:B------:R-:W-:Y:S01]  /*9630*/  R2UR UR4, R34 ;  /* 0x00000000220472ca */ /* 0x000fe200000e0000 */
[----:B------:R-:W-:Y:S01]  /*9640*/  BSSY.RECONVERGENT B0, `(.L_x_160) ;  /* 0x000003c000007945 */ /* 0x000fe20003800200 */
[----:B------:R-:W-:Y:S11]  /*9650*/  R2UR UR5, R83 ;  /* 0x00000000530572ca */ /* 0x000ff600000e0000 */
[----:B--2---:R-:W1:Y:S01]  /*9660*/  LDTM.x16 R4, tmem[UR4+0x70] ;  /* 0x00007004000479ee */ /* 0x004e620008240000 */
[----:B------:R-:W-:Y:S01]  /*9670*/  NOP ;  /* 0x0000000000007918 */ /* 0x000fe20000000000 */
[----:B------:R-:W-:Y:S04]  /*9680*/  UIADD3 UR5, UPT, UPT, UR5, 0xe0, URZ ;  /* 0x000000e005057890 */ /* 0x000fe8000fffe0ff */
[----:B------:R-:W-:Y:S09]  /*9690*/  UPRMT UR5, UR37, 0x654, UR5 ;  /* 0x0000065425057896 */ /* 0x000ff20008000005 */
[----:B-1----:R-:W-:Y:S01]  /*96a0*/  SYNCS.ARRIVE.TRANS64.RED.A1T0 RZ, [UR5], RZ ;  /* 0x000000ffffff79a7 */ /* 0x002fe20008100405 */
[C---:B------:R-:W-:Y:S01]  /*96b0*/  FMUL R0, R33.reuse, R4 ;  /* 0x0000000421007220 */ /* 0x040fe20000400000 */
        /* <DEDUP_REMOVED lines=52> */
.L_x_161:
[----:B------:R-:W-:Y:S05]  /*9a00*/  BSYNC.RECONVERGENT B0 ;  /* 0x0000000000007941 */ /* 0x000fea0003800200 */
.L_x_160:
[----:B------:R-:W-:Y:S01]  /*9a10*/  BAR.SYNC.DEFER_BLOCKING 0x1, 0x80 ;  /* 0x0042000000007b1d */ /* 0x000fe20000010000 */
[----:B------:R-:W-:Y:S01]  /*9a20*/  UISETP.NE.AND UP0, UPT, UR49, -0x8, UPT ;  /* 0xfffffff83100788c */ /* 0x000fe2000bf05270 */
[----:B------:R-:W-:Y:S08]  /*9a30*/  IADD3 R31, PT, PT, R31, 0x1, RZ ;  /* 0x000000011f1f7810 */ /* 0x000ff00007ffe0ff */
[----:B------:R-:W-:Y:S05]  /*9a40*/  BRA.U !UP0, `(.L_x_162) ;  /* 0x0000000108287547 */ /* 0x000fea000b800000 */
[----:B------:R-:W-:Y:S01]  /*9a50*/  ISETP.NE.AND P0, PT, R82, RZ, PT ;  /* 0x000000ff5200720c */ /* 0x000fe20003f05270 */
[----:B------:R-:W-:Y:S01]  /*9a60*/  IMAD.U32 R2, RZ, RZ, UR51 ;  /* 0x00000033ff027e24 */ /* 0x000fe2000f8e00ff */
[----:B------:R-:W-:Y:S01]  /*9a70*/  UIADD3 UR51, UPT, UPT, UR51, 0x1, URZ ;  /* 0x0000000133337890 */ /* 0x000fe2000fffe0ff */
[----:B------:R-:W-:Y:S03]  /*9a80*/  IMAD.U32 R0, RZ, RZ, UR37 ;  /* 0x00000025ff007e24 */ /* 0x000fe6000f8e00ff */
[----:B------:R-:W-:Y:S04]  /*9a90*/  UISETP.NE.AND UP0, UPT, UR51, 0x4, UPT ;  /* 0x000000043300788c */ /* 0x000fe8000bf05270 */
[----:B------:R-:W-:Y:S03]  /*9aa0*/  USEL UR51, UR51, URZ, UP0 ;  /* 0x000000ff33337287 */ /* 0x000fe60008000000 */
[----:B------:R-:W-:Y:S05]  /*9ab0*/  @P0 LEA R2, R2, UR48, 0x3 ;  /* 0x0000003002020c11 */ /* 0x000fea000f8e18ff */
[----:B------:R-:W-:Y:S05]  /*9ac0*/  @P0 VIADD R2, R2, 0x70 ;  /* 0x0000007002020836 */ /* 0x000fea0000000000 */
[----:B------:R-:W-:Y:S04]  /*9ad0*/  @P0 PRMT R0, R0, 0x654, R2 ;  /* 0x0000065400000816 */ /* 0x000fe80000000002 */
[----:B------:R2:W-:Y:S03]  /*9ae0*/  @P0 SYNCS.ARRIVE.TRANS64.RED.A1T0 RZ, [R0+URZ], RZ ;  /* 0x000000ff00ff09a7 */ /* 0x0005e600081004ff */
.L_x_162:
[----:B------:R-:W-:Y:S01]  /*9af0*/  ISETP.NE.AND P2, PT, R78, RZ, PT ;  /* 0x000000ff4e00720c */ /* 0x000fe20003f45270 */
[----:B------:R-:W-:Y:S01]  /*9b00*/  UIADD3 UR49, UPT, UPT, UR49, 0x8, URZ ;  /* 0x0000000831317890 */ /* 0x000fe2000fffe0ff */
[----:B------:R-:W-:Y:S01]  /*9b10*/  ISETP.NE.AND P0, PT, R80, 0x2, PT ;  /* 0x000000025000780c */ /* 0x000fe20003f05270 */
[----:B-1----:R-:W-:Y:S01]  /*9b20*/  IMAD.IADD R14, R29, 0x1, R62 ;  /* 0x000000011d0e7824 */ /* 0x002fe200078e023e */
[----:B------:R-:W-:Y:S01]  /*9b30*/  ISETP.NE.AND P1, PT, R31, 0x4, PT ;  /* 0x000000041f00780c */ /* 0x000fe20003f25270 */
[----:B------:R-:W-:Y:S01]  /*9b40*/  IMAD.IADD R15, R30, 0x1, R63 ;  /* 0x000000011e0f7824 */ /* 0x000fe200078e023f */
[----:B------:R-:W-:Y:S02]  /*9b50*/  SEL R2, RZ, 0x1, P0 ;  /* 0x00000001ff027807 */ /* 0x000fe40000000000 */
[----:B--2---:R-:W-:Y:S02]  /*9b60*/  SEL R0, RZ, 0x1, P1 ;  /* 0x00000001ff007807 */ /* 0x004fe40000800000 */
[----:B------:R-:W-:Y:S02]  /*9b70*/  LOP3.LUT R71, R71, R2, RZ, 0x3c, !PT ;  /* 0x0000000247477212 */ /* 0x000fe400078e3cff */
[----:B------:R-:W-:Y:S02]  /*9b80*/  LOP3.LUT R72, R72, R0, RZ, 0x3c, !PT ;  /* 0x0000000048487212 */ /* 0x000fe400078e3cff */
[----:B------:R-:W-:Y:S02]  /*9b90*/  @P2 R2UR UR36, R70 ;  /* 0x00000000462422ca */ /* 0x000fe400000e0000 */
[----:B------:R-:W-:Y:S02]  /*9ba0*/  SEL R80, R80, RZ, P0 ;  /* 0x000000ff50507207 */ /* 0x000fe40000000000 */
[----:B------:R-:W-:Y:S01]  /*9bb0*/  SEL R31, R31, RZ, P1 ;  /* 0x000000ff1f1f7207 */ /* 0x000fe20000800000 */
[----:B------:R-:W-:Y:S10]  /*9bc0*/  @P2 BRA `(.L_x_163) ;  /* 0xffffffb400a82947 */ /* 0x000ff4000383ffff */
[----:B------:R-:W-:-:S09]  /*9bd0*/  UISETP.NE.AND UP0, UPT, UR50, URZ, UPT ;  /* 0x000000ff3200728c */ /* 0x000fd2000bf05270 */
[----:B------:R-:W-:Y:S05]  /*9be0*/  BRA.U !UP0, `(.L_x_164) ;  /* 0x0000000108487547 */ /* 0x000fea000b800000 */
[----:B------:R-:W1:Y:S02]  /*9bf0*/  LDCU.64 UR4, c[0x0][0x890] ;  /* 0x00011200ff0477ac */ /* 0x000e640008000a00 */
[----:B-1----:R-:W-:-:S04]  /*9c00*/  UISETP.NE.U32.AND UP0, UPT, UR4, URZ, UPT ;  /* 0x000000ff0400728c */ /* 0x002fc8000bf05070 */
[----:B------:R-:W-:-:S09]  /*9c10*/  UISETP.NE.AND.EX UP0, UPT, UR5, URZ, UPT, UP0 ;  /* 0x000000ff0500728c */ /* 0x000fd2000bf05300 */
[----:B------:R-:W-:Y:S05]  /*9c20*/  BRA.U UP0, `(.L_x_165) ;  /* 0x00000001000c7547 */ /* 0x000fea000b800000 */
[----:B------:R-:W-:-:S13]  /*9c30*/  FSETP.NEU.AND P0, PT, R35, RZ, PT ;  /* 0x000000ff2300720b */ /* 0x000fda0003f0d000 */
[----:B------:R-:W-:Y:S05]  /*9c40*/  @!P0 EXIT ;  /* 0x000000000000894d */ /* 0x000fea0003800000 */
[----:B------:R-:W-:Y:S05]  /*9c50*/  BRA `(.L_x_164) ;  /* 0x00000000002c7947 */ /* 0x000fea0003800000 */
.L_x_165:
[----:B------:R-:W-:Y:S01]  /*9c60*/  ISETP.NE.AND P0, PT, R79, RZ, PT ;  /* 0x000000ff4f00720c */ /* 0x000fe20003f05270 */
[----:B------:R-:W-:-:S12]  /*9c70*/  BSSY.RECONVERGENT B0, `(.L_x_164) ;  /* 0x0000009000007945 */ /* 0x000fd80003800200 */
[----:B------:R-:W-:Y:S05]  /*9c80*/  @P0 BRA `(.L_x_166) ;  /* 0x0000000000140947 */ /* 0x000fea0003800000 */
[----:B------:R-:W1:Y:S02]  /*9c90*/  LDCU.64 UR4, c[0x0][0x888] ;  /* 0x00011100ff0477ac */ /* 0x000e640008000a00 */
[----:B-1----:R-:W-:-:S04]  /*9ca0*/  ISETP.NE.U32.AND P0, PT, RZ, UR4, PT ;  /* 0x00000004ff007c0c */ /* 0x002fc8000bf05070 */
[----:B------:R-:W-:-:S13]  /*9cb0*/  ISETP.NE.AND.EX P0, PT, RZ, UR5, PT, P0 ;  /* 0x00000005ff007c0c */ /* 0x000fda000bf05300 */
[----:B------:R-:W-:Y:S05]  /*9cc0*/  @!P0 EXIT ;  /* 0x000000000000894d */ /* 0x000fea0003800000 */
[----:B------:R-:W-:Y:S05]  /*9cd0*/  BRA `(.L_x_167) ;  /* 0x0000000000087947 */ /* 0x000fea0003800000 */
.L_x_166:
[----:B------:R-:W-:-:S13]  /*9ce0*/  FSETP.NEU.AND P0, PT, R35, RZ, PT ;  /* 0x000000ff2300720b */ /* 0x000fda0003f0d000 */
[----:B------:R-:W-:Y:S05]  /*9cf0*/  @!P0 EXIT ;  /* 0x000000000000894d */ /* 0x000fea0003800000 */
.L_x_167:
[----:B------:R-:W-:Y:S05]  /*9d00*/  BSYNC.RECONVERGENT B0 ;  /* 0x0000000000007941 */ /* 0x000fea0003800200 */
.L_x_164:
[----:B------:R-:W-:Y:S01]  /*9d10*/  ULEA UR4, UR51, UR48, 0x3 ;  /* 0x0000003033047291 */ /* 0x000fe2000f8e18ff */
[----:B------:R-:W-:-:S04]  /*9d20*/  DEPBAR.LE SB0, 0x0 ;  /* 0x000080000000791a */ /* 0x000fc80000000000 */
[----:B------:R-:W-:-:S04]  /*9d30*/  UIADD3 UR4, UPT, UPT, UR4, 0x70, URZ ;  /* 0x0000007004047890 */ /* 0x000fc8000fffe0ff */
[----:B------:R-:W-:-:S09]  /*9d40*/  UPRMT UR4, UR37, 0x654, UR4 ;  /* 0x0000065425047896 */ /* 0x000fd20008000004 */
[----:B------:R-:W-:Y:S01]  /*9d50*/  SYNCS.ARRIVE.TRANS64.RED.A1T0 RZ, [UR4], RZ ;  /* 0x000000ffffff79a7 */ /* 0x000fe20008100404 */
[----:B------:R-:W-:Y:S05]  /*9d60*/  EXIT ;  /* 0x000000000000794d */ /* 0x000fea0003800000 */
.L_x_19:
[----:B--2---:R2:W1:Y:S02]  /*9d70*/  SYNCS.PHASECHK.TRANS64.TRYWAIT P0, [R2+URZ+0x110], R3 ;  /* 0x00011003020075a7 */ /* 0x00446400080011ff */
[----:B-1----:R-:W-:Y:S05]  /*9d80*/  @!P0 NANOSLEEP.SYNCS 0x989680 ;  /* 0x009896800000895d */ /* 0x002fea0003900000 */
[----:B------:R-:W1:Y:S02]  /*9d90*/  @!P0 SYNCS.PHASECHK.TRANS64 P0, [R2+URZ+0x110], R3 ;  /* 0x00011003020085a7 */ /* 0x000e6400080010ff */
[----:B-1----:R-:W-:Y:S05]  /*9da0*/  @!P0 BRA `(.L_x_19) ;  /* 0xfffffffc00f08947 */ /* 0x002fea000383ffff */
[----:B------:R-:W-:Y:S05]  /*9db0*/  BRA `(.L_x_168) ;  /* 0xffffff7800107947 */ /* 0x000fea000383ffff */
.L_x_22:
[----:B-1----:R-:W-:-:S07]  /*9dc0*/  MOV R2, UR33 ;  /* 0x0000002100027c02 */ /* 0x002fce0008000f00 */
.L_x_169:
[----:B-1----:R1:W2:Y:S02]  /*9dd0*/  SYNCS.PHASECHK.TRANS64.TRYWAIT P0, [R2+URZ+0x28], R4 ;  /* 0x00002804020075a7 */ /* 0x0022a400080011ff */
[----:B--2---:R-:W-:Y:S05]  /*9de0*/  @!P0 NANOSLEEP.SYNCS 0x989680 ;  /* 0x009896800000895d */ /* 0x004fea0003900000 */
[----:B------:R-:W2:Y:S02]  /*9df0*/  @!P0 SYNCS.PHASECHK.TRANS64 P0, [R2+URZ+0x28], R4 ;  /* 0x00002804020085a7 */ /* 0x000ea400080010ff */
[----:B--2---:R-:W-:Y:S05]  /*9e00*/  @!P0 BRA `(.L_x_169) ;  /* 0xfffffffc00f08947 */ /* 0x004fea000383ffff */
[----:B------:R-:W-:Y:S05]  /*9e10*/  BRA `(.L_x_21) ;  /* 0xffffff7800607947 */ /* 0x000fea000383ffff */
.L_x_28:
[----:B-1----:R-:W-:-:S07]  /*9e20*/  MOV R2, UR17 ;  /* 0x0000001100027c02 */ /* 0x002fce0008000f00 */
.L_x_170:
[----:B-1----:R1:W2:Y:S02]  /*9e30*/  SYNCS.PHASECHK.TRANS64.TRYWAIT P0, [R2+URZ+0x28], R4 ;  /* 0x00002804020075a7 */ /* 0x0022a400080011ff */
[----:B--2---:R-:W-:Y:S05]  /*9e40*/  @!P0 NANOSLEEP.SYNCS 0x989680 ;  /* 0x009896800000895d */ /* 0x004fea0003900000 */
[----:B------:R-:W2:Y:S02]  /*9e50*/  @!P0 SYNCS.PHASECHK.TRANS64 P0, [R2+URZ+0x28], R4 ;  /* 0x00002804020085a7 */ /* 0x000ea400080010ff */
[----:B--2---:R-:W-:Y:S05]  /*9e60*/  @!P0 BRA `(.L_x_170) ;  /* 0xfffffffc00f08947 */ /* 0x004fea000383ffff */
[----:B------:R-:W-:Y:S05]  /*9e70*/  BRA `(.L_x_27) ;  /* 0xffffff7c00047947 */ /* 0x000fea000383ffff */
.L_x_32:
[----:B-1----:R1:W2:Y:S02]  /*9e80*/  SYNCS.PHASECHK.TRANS64.TRYWAIT P0, [R2+URZ+0xa0], R3 ;  /* 0x0000a003020075a7 */ /* 0x0022a400080011ff */
[----:B--2---:R-:W-:Y:S05]  /*9e90*/  @!P0 NANOSLEEP.SYNCS 0x989680 ;  /* 0x009896800000895d */ /* 0x004fea0003900000 */
[----:B------:R-:W2:Y:S02]  /*9ea0*/  @!P0 SYNCS.PHASECHK.TRANS64 P0, [R2+URZ+0xa0], R3 ;  /* 0x0000a003020085a7 */ /* 0x000ea400080010ff */
[----:B--2---:R-:W-:Y:S05]  /*9eb0*/  @!P0 BRA `(.L_x_32) ;  /* 0xfffffffc00f08947 */ /* 0x004fea000383ffff */
[----:B------:R-:W-:Y:S05]  /*9ec0*/  BRA `(.L_x_171) ;  /* 0xffffff7c00907947 */ /* 0x000fea000383ffff */
.L_x_36:
[----:B----4-:R-:W-:-:S07]  /*9ed0*/  MOV R0, UR5 ;  /* 0x0000000500007c02 */ /* 0x010fce0008000f00 */
.L_x_172:
[----:B-1----:R1:W2:Y:S02]  /*9ee0*/  SYNCS.PHASECHK.TRANS64.TRYWAIT P0, [R0+URZ], R2 ;  /* 0x00000002000075a7 */ /* 0x0022a400080011ff */
[----:B--2---:R-:W-:Y:S05]  /*9ef0*/  @!P0 NANOSLEEP.SYNCS 0x989680 ;  /* 0x009896800000895d */ /* 0x004fea0003900000 */
[----:B------:R-:W2:Y:S02]  /*9f00*/  @!P0 SYNCS.PHASECHK.TRANS64 P0, [R0+URZ], R2 ;  /* 0x00000002000085a7 */ /* 0x000ea400080010ff */
[----:B--2---:R-:W-:Y:S05]  /*9f10*/  @!P0 BRA `(.L_x_172) ;  /* 0xfffffffc00f08947 */ /* 0x004fea000383ffff */
[----:B------:R-:W-:Y:S05]  /*9f20*/  BRA `(.L_x_173) ;  /* 0xffffff8400007947 */ /* 0x000fea000383ffff */
.L_x_37:
[----:B----4-:R-:W-:-:S07]  /*9f30*/  MOV R0, UR5 ;  /* 0x0000000500007c02 */ /* 0x010fce0008000f00 */
.L_x_174:
[----:B-1----:R1:W2:Y:S02]  /*9f40*/  SYNCS.PHASECHK.TRANS64.TRYWAIT P0, [R0+URZ], R3 ;  /* 0x00000003000075a7 */ /* 0x0022a400080011ff */
[----:B--2---:R-:W-:Y:S05]  /*9f50*/  @!P0 NANOSLEEP.SYNCS 0x989680 ;  /* 0x009896800000895d */ /* 0x004fea0003900000 */
[----:B------:R-:W2:Y:S02]  /*9f60*/  @!P0 SYNCS.PHASECHK.TRANS64 P0, [R0+URZ], R3 ;  /* 0x00000003000085a7 */ /* 0x000ea400080010ff */
[----:B--2---:R-:W-:Y:S05]  /*9f70*/  @!P0 BRA `(.L_x_174) ;  /* 0xfffffffc00f08947 */ /* 0x004fea000383ffff */
[----:B------:R-:W-:Y:S05]  /*9f80*/  BRA `(.L_x_175) ;  /* 0xffffff84000c7947 */ /* 0x000fea000383ffff */
.L_x_38:
[----:B----4-:R-:W-:-:S07]  /*9f90*/  MOV R0, UR5 ;  /* 0x0000000500007c02 */ /* 0x010fce0008000f00 */
.L_x_176:
[----:B-1----:R1:W2:Y:S02]  /*9fa0*/  SYNCS.PHASECHK.TRANS64.TRYWAIT P0, [R0+URZ], R3 ;  /* 0x00000003000075a7 */ /* 0x0022a400080011ff */
[----:B--2---:R-:W-:Y:S05]  /*9fb0*/  @!P0 NANOSLEEP.SYNCS 0x989680 ;  /* 0x009896800000895d */ /* 0x004fea0003900000 */
[----:B------:R-:W2:Y:S02]  /*9fc0*/  @!P0 SYNCS.PHASECHK.TRANS64 P0, [R0+URZ], R3 ;  /* 0x00000003000085a7 */ /* 0x000ea400080010ff */
[----:B--2---:R-:W-:Y:S05]  /*9fd0*/  @!P0 BRA `(.L_x_176) ;  /* 0xfffffffc00f08947 */ /* 0x004fea000383ffff */
[----:B------:R-:W-:Y:S05]  /*9fe0*/  BRA `(.L_x_177) ;  /* 0xffffff8400187947 */ /* 0x000fea000383ffff */
.L_x_39:
[----:B----4-:R-:W-:-:S07]  /*9ff0*/  MOV R0, UR5 ;  /* 0x0000000500007c02 */ /* 0x010fce0008000f00 */
.L_x_178:
[----:B-1----:R1:W2:Y:S02]  /*a000*/  SYNCS.PHASECHK.TRANS64.TRYWAIT P0, [R0+URZ], R3 ;  /* 0x00000003000075a7 */ /* 0x0022a400080011ff */
[----:B--2---:R-:W-:Y:S05]  /*a010*/  @!P0 NANOSLEEP.SYNCS 0x989680 ;  /* 0x009896800000895d */ /* 0x004fea0003900000 */
[----:B------:R-:W2:Y:S02]  /*a020*/  @!P0 SYNCS.PHASECHK.TRANS64 P0, [R0+URZ], R3 ;  /* 0x00000003000085a7 */ /* 0x000ea400080010ff */
[----:B--2---:R-:W-:Y:S05]  /*a030*/  @!P0 BRA `(.L_x_178) ;  /* 0xfffffffc00f08947 */ /* 0x004fea000383ffff */
[----:B------:R-:W-:Y:S05]  /*a040*/  BRA `(.L_x_179) ;  /* 0xffffff8400247947 */ /* 0x000fea000383ffff */
.L_x_42:
[----:B-1----:R1:W2:Y:S02]  /*a050*/  SYNCS.PHASECHK.TRANS64.TRYWAIT P0, [R0+URZ+0x100], R4 ;  /* 0x00010004000075a7 */ /* 0x0022a400080011ff */
[----:B--2---:R-:W-:Y:S05]  /*a060*/  @!P0 NANOSLEEP.SYNCS 0x989680 ;  /* 0x009896800000895d */ /* 0x004fea0003900000 */
[----:B------:R-:W2:Y:S02]  /*a070*/  @!P0 SYNCS.PHASECHK.TRANS64 P0, [R0+URZ+0x100], R4 ;  /* 0x00010004000085a7 */ /* 0x000ea400080010ff */
[----:B--2---:R-:W-:Y:S05]  /*a080*/  @!P0 BRA `(.L_x_42) ;  /* 0xfffffffc00f08947 */ /* 0x004fea000383ffff */
[----:B------:R-:W-:Y:S05]  /*a090*/  BRA `(.L_x_180) ;  /* 0xffffff8400807947 */ /* 0x000fea000383ffff */
.L_x_43:
[----:B------:R-:W-:-:S07]  /*a0a0*/  MOV R0, UR5 ;  /* 0x0000000500007c02 */ /* 0x000fce0008000f00 */
.L_x_181:
[----:B-1----:R1:W2:Y:S02]  /*a0b0*/  SYNCS.PHASECHK.TRANS64.TRYWAIT P0, [R0+URZ+0xb0], R5 ;  /* 0x0000b005000075a7 */ /* 0x0022a400080011ff */
[----:B--2---:R-:W-:Y:S05]  /*a0c0*/  @!P0 NANOSLEEP.SYNCS 0x989680 ;  /* 0x009896800000895d */ /* 0x004fea0003900000 */
[----:B------:R-:W2:Y:S02]  /*a0d0*/  @!P0 SYNCS.PHASECHK.TRANS64 P0, [R0+URZ+0xb0], R5 ;  /* 0x0000b005000085a7 */ /* 0x000ea400080010ff */
[----:B--2---:R-:W-:Y:S05]  /*a0e0*/  @!P0 BRA `(.L_x_181) ;  /* 0xfffffffc00f08947 */ /* 0x004fea000383ffff */
[----:B------:R-:W-:Y:S05]  /*a0f0*/  BRA `(.L_x_182) ;  /* 0xffffff8400907947 */ /* 0x000fea000383ffff */
.L_x_44:
[----:B-1----:R1:W2:Y:S02]  /*a100*/  SYNCS.PHASECHK.TRANS64.TRYWAIT P1, [R0+URZ+0xa0], R4 ;  /* 0x0000a004000075a7 */ /* 0x0022a400080211ff */
[----:B--2---:R-:W-:Y:S05]  /*a110*/  @!P1 NANOSLEEP.SYNCS 0x989680 ;  /* 0x009896800000995d */ /* 0x004fea0003900000 */
[----:B------:R-:W2:Y:S02]  /*a120*/  @!P1 SYNCS.PHASECHK.TRANS64 P1, [R0+URZ+0xa0], R4 ;  /* 0x0000a004000095a7 */ /* 0x000ea400080210ff */
[----:B--2---:R-:W-:Y:S05]  /*a130*/  @!P1 BRA `(.L_x_44) ;  /* 0xfffffffc00f09947 */ /* 0x004fea000383ffff */
[----:B------:R-:W-:Y:S05]  /*a140*/  BRA `(.L_x_183) ;  /* 0xffffff8400c07947 */ /* 0x000fea000383ffff */
.L_x_47:
[----:B------:R-:W-:-:S07]  /*a150*/  MOV R0, UR5 ;  /* 0x0000000500007c02 */ /* 0x000fce0008000f00 */
.L_x_184:
[----:B-1----:R1:W2:Y:S02]  /*a160*/  SYNCS.PHASECHK.TRANS64.TRYWAIT P0, [R0+URZ+0xb0], R2 ;  /* 0x0000b002000075a7 */ /* 0x0022a400080011ff */
[----:B--2---:R-:W-:Y:S05]  /*a170*/  @!P0 NANOSLEEP.SYNCS 0x989680 ;  /* 0x009896800000895d */ /* 0x004fea0003900000 */
[----:B------:R-:W2:Y:S02]  /*a180*/  @!P0 SYNCS.PHASECHK.TRANS64 P0, [R0+URZ+0xb0], R2 ;  /* 0x0000b002000085a7 */ /* 0x000ea400080010ff */
[----:B--2---:R-:W-:Y:S05]  /*a190*/  @!P0 BRA `(.L_x_184) ;  /* 0xfffffffc00f08947 */ /* 0x004fea000383ffff */
[----:B------:R-:W-:Y:S05]  /*a1a0*/  BRA `(.L_x_46) ;  /* 0xffffff8800147947 */ /* 0x000fea000383ffff */
.L_x_54:
[----:B-1----:R1:W2:Y:S02]  /*a1b0*/  SYNCS.PHASECHK.TRANS64.TRYWAIT P1, [R0+URZ+0xa0], R2 ;  /* 0x0000a002000075a7 */ /* 0x0022a400080211ff */
[----:B--2---:R-:W-:Y:S05]  /*a1c0*/  @!P1 NANOSLEEP.SYNCS 0x989680 ;  /* 0x009896800000995d */ /* 0x004fea0003900000 */
[----:B------:R-:W2:Y:S02]  /*a1d0*/  @!P1 SYNCS.PHASECHK.TRANS64 P1, [R0+URZ+0xa0], R2 ;  /* 0x0000a002000095a7 */ /* 0x000ea400080210ff */
[----:B--2---:R-:W-:Y:S05]  /*a1e0*/  @!P1 BRA `(.L_x_54) ;  /* 0xfffffffc00f09947 */ /* 0x004fea000383ffff */
[----:B------:R-:W-:Y:S05]  /*a1f0*/  BRA `(.L_x_185) ;  /* 0xffffff8c00847947 */ /* 0x000fea000383ffff */
.L_x_55:
[----:B------:R-:W-:-:S07]  /*a200*/  MOV R2, UR7 ;  /* 0x0000000700027c02 */ /* 0x000fce0008000f00 */
.L_x_186:
[----:B-1----:R1:W2:Y:S02]  /*a210*/  SYNCS.PHASECHK.TRANS64.TRYWAIT P0, [R2+URZ+0xe0], R0 ;  /* 0x0000e000020075a7 */ /* 0x0022a400080011ff */
[----:B--2---:R-:W-:Y:S05]  /*a220*/  @!P0 NANOSLEEP.SYNCS 0x989680 ;  /* 0x009896800000895d */ /* 0x004fea0003900000 */
[----:B------:R-:W2:Y:S02]  /*a230*/  @!P0 SYNCS.PHASECHK.TRANS64 P0, [R2+URZ+0xe0], R0 ;  /* 0x0000e000020085a7 */ /* 0x000ea400080010ff */
[----:B--2---:R-:W-:Y:S05]  /*a240*/  @!P0 BRA `(.L_x_186) ;  /* 0xfffffffc00f08947 */ /* 0x004fea000383ffff */
[----:B------:R-:W-:Y:S05]  /*a250*/  BRA `(.L_x_187) ;  /* 0xffffff8c00bc7947 */ /* 0x000fea000383ffff */
.L_x_58:
[----:B------:R-:W-:Y:S07]  /*a260*/  MOV R0, UR6 ;  /* 0x0000000600007c02 */ /* 0x000fee0008000f00 */
.L_x_188:
[----:B-1----:R1:W2:Y:S02]  /*a270*/  SYNCS.PHASECHK.TRANS64.TRYWAIT P0, [R0+URZ], R2 ;  /* 0x00000002000075a7 */ /* 0x0022a400080011ff */
[----:B--2---:R-:W-:Y:S05]  /*a280*/  @!P0 NANOSLEEP.SYNCS 0x989680 ;  /* 0x009896800000895d */ /* 0x004fea0003900000 */
[----:B------:R-:W2:Y:S02]  /*a290*/  @!P0 SYNCS.PHASECHK.TRANS64 P0, [R0+URZ], R2 ;  /* 0x00000002000085a7 */ /* 0x000ea400080010ff */
[----:B--2---:R-:W-:Y:S05]  /*a2a0*/  @!P0 BRA `(.L_x_188) ;  /* 0xfffffffc00f08947 */ /* 0x004fea000383ffff */
[----:B------:R-:W-:Y:S05]  /*a2b0*/  BRA `(.L_x_57) ;  /* 0xffffff8c00d87947 */ /* 0x000fea000383ffff */
.L_x_61:
[----:B------:R-:W-:-:S07]  /*a2c0*/  MOV R0, UR6 ;  /* 0x0000000600007c02 */ /* 0x000fce0008000f00 */
.L_x_189:
[----:B--2---:R2:W4:Y:S02]  /*a2d0*/  SYNCS.PHASECHK.TRANS64.TRYWAIT P0, [R0+URZ], R2 ;  /* 0x00000002000075a7 */ /* 0x00452400080011ff */
[----:B----4-:R-:W-:Y:S05]  /*a2e0*/  @!P0 NANOSLEEP.SYNCS 0x989680 ;  /* 0x009896800000895d */ /* 0x010fea0003900000 */
[----:B------:R-:W4:Y:S02]  /*a2f0*/  @!P0 SYNCS.PHASECHK.TRANS64 P0, [R0+URZ], R2 ;  /* 0x00000002000085a7 */ /* 0x000f2400080010ff */
[----:B----4-:R-:W-:Y:S05]  /*a300*/  @!P0 BRA `(.L_x_189) ;  /* 0xfffffffc00f08947 */ /* 0x010fea000383ffff */
[----:B------:R-:W-:Y:S05]  /*a310*/  BRA `(.L_x_190) ;  /* 0xffffff9000b47947 */ /* 0x000fea000383ffff */
.L_x_62:
[----:B------:R-:W-:-:S07]  /*a320*/  MOV R0, UR6 ;  /* 0x0000000600007c02 */ /* 0x000fce0008000f00 */
.L_x_191:
[----:B-1----:R1:W2:Y:S02]  /*a330*/  SYNCS.PHASECHK.TRANS64.TRYWAIT P0, [R0+URZ], R3 ;  /* 0x00000003000075a7 */ /* 0x0022a400080011ff */
[----:B--2---:R-:W-:Y:S05]  /*a340*/  @!P0 NANOSLEEP.SYNCS 0x989680 ;  /* 0x009896800000895d */ /* 0x004fea0003900000 */
[----:B------:R-:W2:Y:S02]  /*a350*/  @!P0 SYNCS.PHASECHK.TRANS64 P0, [R0+URZ], R3 ;  /* 0x00000003000085a7 */ /* 0x000ea400080010ff */
[----:B--2---:R-:W-:Y:S05]  /*a360*/  @!P0 BRA `(.L_x_191) ;  /* 0xfffffffc00f08947 */ /* 0x004fea000383ffff */
[----:B------:R-:W-:Y:S05]  /*a370*/  BRA `(.L_x_192) ;  /* 0xffffff9000c07947 */ /* 0x000fea000383ffff */
.L_x_63:
[----:B------:R-:W-:-:S07]  /*a380*/  MOV R0, UR6 ;  /* 0x0000000600007c02 */ /* 0x000fce0008000f00 */
.L_x_193:
[----:B-1----:R1:W2:Y:S02]  /*a390*/  SYNCS.PHASECHK.TRANS64.TRYWAIT P0, [R0+URZ], R3 ;  /* 0x00000003000075a7 */ /* 0x0022a400080011ff */
[----:B--2---:R-:W-:Y:S05]  /*a3a0*/  @!P0 NANOSLEEP.SYNCS 0x989680 ;  /* 0x009896800000895d */ /* 0x004fea0003900000 */
[----:B------:R-:W2:Y:S02]  /*a3b0*/  @!P0 SYNCS.PHASECHK.TRANS64 P0, [R0+URZ], R3 ;  /* 0x00000003000085a7 */ /* 0x000ea400080010ff */
[----:B--2---:R-:W-:Y:S05]  /*a3c0*/  @!P0 BRA `(.L_x_193) ;  /* 0xfffffffc00f08947 */ /* 0x004fea000383ffff */
[----:B------:R-:W-:Y:S05]  /*a3d0*/  BRA `(.L_x_194) ;  /* 0xffffff9000cc7947 */ /* 0x000fea000383ffff */
.L_x_64:
[----:B-1----:R-:W-:-:S07]  /*a3e0*/  MOV R0, UR7 ;  /* 0x0000000700007c02 */ /* 0x002fce0008000f00 */
.L_x_195:
[----:B-1----:R1:W2:Y:S02]  /*a3f0*/  SYNCS.PHASECHK.TRANS64.TRYWAIT P0, [R0+URZ], R2 ;  /* 0x00000002000075a7 */ /* 0x0022a400080011ff */
[----:B--2---:R-:W-:Y:S05]  /*a400*/  @!P0 NANOSLEEP.SYNCS 0x989680 ;  /* 0x009896800000895d */ /* 0x004fea0003900000 */
[----:B------:R-:W2:Y:S02]  /*a410*/  @!P0 SYNCS.PHASECHK.TRANS64 P0, [R0+URZ], R2 ;  /* 0x00000002000085a7 */ /* 0x000ea400080010ff */
[----:B--2---:R-:W-:Y:S05]  /*a420*/  @!P0 BRA `(.L_x_195) ;  /* 0xfffffffc00f08947 */ /* 0x004fea000383ffff */
[----:B------:R-:W-:Y:S05]  /*a430*/  BRA `(.L_x_196) ;  /* 0xffffff9000d87947 */ /* 0x000fea000383ffff */
.L_x_69:
[----:B--2---:R2:W3:Y:S02]  /*a440*/  SYNCS.PHASECHK.TRANS64.TRYWAIT P0, [R0+URZ+0xa0], R2 ;  /* 0x0000a002000075a7 */ /* 0x0044e400080011ff */
[----:B---3--:R-:W-:Y:S05]  /*a450*/  @!P0 NANOSLEEP.SYNCS 0x989680 ;  /* 0x009896800000895d */ /* 0x008fea0003900000 */
[----:B------:R-:W3:Y:S02]  /*a460*/  @!P0 SYNCS.PHASECHK.TRANS64 P0, [R0+URZ+0xa0], R2 ;  /* 0x0000a002000085a7 */ /* 0x000ee400080010ff */
[----:B---3--:R-:W-:Y:S05]  /*a470*/  @!P0 BRA `(.L_x_69) ;  /* 0xfffffffc00f08947 */ /* 0x008fea000383ffff */
[----:B------:R-:W-:Y:S05]  /*a480*/  BRA `(.L_x_197) ;  /* 0xffffff9400d87947 */ /* 0x000fea000383ffff */
.L_x_72:
[----:B------:R-:W-:Y:S07]  /*a490*/  MOV R0, UR7 ;  /* 0x0000000700007c02 */ /* 0x000fee0008000f00 */
.L_x_198:
[----:B--2---:R2:W3:Y:S02]  /*a4a0*/  SYNCS.PHASECHK.TRANS64.TRYWAIT P0, [R0+URZ+0x98], R2 ;  /* 0x00009802000075a7 */ /* 0x0044e400080011ff */
[----:B---3--:R-:W-:Y:S05]  /*a4b0*/  @!P0 NANOSLEEP.SYNCS 0x989680 ;  /* 0x009896800000895d */ /* 0x008fea0003900000 */
[----:B------:R-:W3:Y:S02]  /*a4c0*/  @!P0 SYNCS.PHASECHK.TRANS64 P0, [R0+URZ+0x98], R2 ;  /* 0x00009802000085a7 */ /* 0x000ee400080010ff */
[----:B---3--:R-:W-:Y:S05]  /*a4d0*/  @!P0 BRA `(.L_x_198) ;  /* 0xfffffffc00f08947 */ /* 0x008fea000383ffff */
[----:B------:R-:W-:Y:S05]  /*a4e0*/  BRA `(.L_x_71) ;  /* 0xffffff9800b87947 */ /* 0x000fea000383ffff */
.L_x_75:
[----:B------:R-:W-:Y:S07]  /*a4f0*/  MOV R0, UR7 ;  /* 0x0000000700007c02 */ /* 0x000fee0008000f00 */
.L_x_199:
[----:B-1----:R1:W2:Y:S02]  /*a500*/  SYNCS.PHASECHK.TRANS64.TRYWAIT P0, [R0+URZ+0x70], R32 ;  /* 0x00007020000075a7 */ /* 0x0022a400080011ff */
[----:B--2---:R-:W-:Y:S05]  /*a510*/  @!P0 NANOSLEEP.SYNCS 0x989680 ;  /* 0x009896800000895d */ /* 0x004fea0003900000 */
[----:B------:R-:W2:Y:S02]  /*a520*/  @!P0 SYNCS.PHASECHK.TRANS64 P0, [R0+URZ+0x70], R32 ;  /* 0x00007020000085a7 */ /* 0x000ea400080010ff */
[----:B--2---:R-:W-:Y:S05]  /*a530*/  @!P0 BRA `(.L_x_199) ;  /* 0xfffffffc00f08947 */ /* 0x004fea000383ffff */
[----:B------:R-:W-:Y:S05]  /*a540*/  BRA `(.L_x_200) ;  /* 0xffffff9c00347947 */ /* 0x000fea000383ffff */
.L_x_76:
[----:B------:R-:W-:Y:S07]  /*a550*/  MOV R0, UR7 ;  /* 0x0000000700007c02 */ /* 0x000fee0008000f00 */
.L_x_201:
[----:B-1----:R1:W2:Y:S02]  /*a560*/  SYNCS.PHASECHK.TRANS64.TRYWAIT P0, [R0+URZ+0x78], R32 ;  /* 0x00007820000075a7 */ /* 0x0022a400080011ff */
[----:B--2---:R-:W-:Y:S05]  /*a570*/  @!P0 NANOSLEEP.SYNCS 0x989680 ;  /* 0x009896800000895d */ /* 0x004fea0003900000 */
[----:B------:R-:W2:Y:S02]  /*a580*/  @!P0 SYNCS.PHASECHK.TRANS64 P0, [R0+URZ+0x78], R32 ;  /* 0x00007820000085a7 */ /* 0x000ea400080010ff */
[----:B--2---:R-:W-:Y:S05]  /*a590*/  @!P0 BRA `(.L_x_201) ;  /* 0xfffffffc00f08947 */ /* 0x004fea000383ffff */
[----:B------:R-:W-:Y:S05]  /*a5a0*/  BRA `(.L_x_202) ;  /* 0xffffff9c00707947 */ /* 0x000fea000383ffff */
.L_x_77:
[----:B------:R-:W-:Y:S07]  /*a5b0*/  MOV R0, UR7 ;  /* 0x0000000700007c02 */ /* 0x000fee0008000f00 */
.L_x_203:
[----:B-1----:R1:W2:Y:S02]  /*a5c0*/  SYNCS.PHASECHK.TRANS64.TRYWAIT P0, [R0+URZ+0x80], R32 ;  /* 0x00008020000075a7 */ /* 0x0022a400080011ff */
[----:B--2---:R-:W-:Y:S05]  /*a5d0*/  @!P0 NANOSLEEP.SYNCS 0x989680 ;  /* 0x009896800000895d */ /* 0x004fea0003900000 */
[----:B------:R-:W2:Y:S02]  /*a5e0*/  @!P0 SYNCS.PHASECHK.TRANS64 P0, [R0+URZ+0x80], R32 ;  /* 0x00008020000085a7 */ /* 0x000ea400080010ff */
[----:B--2---:R-:W-:Y:S05]  /*a5f0*/  @!P0 BRA `(.L_x_203) ;  /* 0xfffffffc00f08947 */ /* 0x004fea000383ffff */
[----:B------:R-:W-:Y:S05]  /*a600*/  BRA `(.L_x_204) ;  /* 0xffffff9c00b07947 */ /* 0x000fea000383ffff */
.L_x_78:
[----:B------:R-:W-:Y:S07]  /*a610*/  MOV R0, UR7 ;  /* 0x0000000700007c02 */ /* 0x000fee0008000f00 */
.L_x_205:
[----:B-1----:R1:W2:Y:S02]  /*a620*/  SYNCS.PHASECHK.TRANS64.TRYWAIT P0, [R0+URZ+0x88], R32 ;  /* 0x00008820000075a7 */ /* 0x0022a400080011ff */
[----:B--2---:R-:W-:Y:S05]  /*a630*/  @!P0 NANOSLEEP.SYNCS 0x989680 ;  /* 0x009896800000895d */ /* 0x004fea0003900000 */
[----:B------:R-:W2:Y:S02]  /*a640*/  @!P0 SYNCS.PHASECHK.TRANS64 P0, [R0+URZ+0x88], R32 ;  /* 0x00008820000085a7 */ /* 0x000ea400080010ff */
[----:B--2---:R-:W-:Y:S05]  /*a650*/  @!P0 BRA `(.L_x_205) ;  /* 0xfffffffc00f08947 */ /* 0x004fea000383ffff */
[----:B------:R-:W-:Y:S05]  /*a660*/  BRA `(.L_x_206) ;  /* 0xffffff9c00f47947 */ /* 0x000fea000383ffff */
.L_x_79:
[----:B------:R-:W-:Y:S07]  /*a670*/  MOV R0, UR7 ;  /* 0x0000000700007c02 */ /* 0x000fee0008000f00 */
.L_x_207:
[----:B-1----:R1:W2:Y:S02]  /*a680*/  SYNCS.PHASECHK.TRANS64.TRYWAIT P0, [R0+URZ+0x70], R14 ;  /* 0x0000700e000075a7 */ /* 0x0022a400080011ff */
[----:B--2---:R-:W-:Y:S05]  /*a690*/  @!P0 NANOSLEEP.SYNCS 0x989680 ;  /* 0x009896800000895d */ /* 0x004fea0003900000 */
[----:B------:R-:W2:Y:S02]  /*a6a0*/  @!P0 SYNCS.PHASECHK.TRANS64 P0, [R0+URZ+0x70], R14 ;  /* 0x0000700e000085a7 */ /* 0x000ea400080010ff */
[----:B--2---:R-:W-:Y:S05]  /*a6b0*/  @!P0 BRA `(.L_x_207) ;  /* 0xfffffffc00f08947 */ /* 0x004fea000383ffff */
[----:B------:R-:W-:Y:S05]  /*a6c0*/  BRA `(.L_x_208) ;  /* 0xffffffa0003c7947 */ /* 0x000fea000383ffff */
.L_x_80:
[----:B------:R-:W-:Y:S07]  /*a6d0*/  MOV R0, UR7 ;  /* 0x0000000700007c02 */ /* 0x000fee0008000f00 */
.L_x_209:
[----:B-1----:R1:W2:Y:S02]  /*a6e0*/  SYNCS.PHASECHK.TRANS64.TRYWAIT P0, [R0+URZ+0x78], R14 ;  /* 0x0000780e000075a7 */ /* 0x0022a400080011ff */
[----:B--2---:R-:W-:Y:S05]  /*a6f0*/  @!P0 NANOSLEEP.SYNCS 0x989680 ;  /* 0x009896800000895d */ /* 0x004fea0003900000 */
[----:B------:R-:W2:Y:S02]  /*a700*/  @!P0 SYNCS.PHASECHK.TRANS64 P0, [R0+URZ+0x78], R14 ;  /* 0x0000780e000085a7 */ /* 0x000ea400080010ff */
[----:B--2---:R-:W-:Y:S05]  /*a710*/  @!P0 BRA `(.L_x_209) ;  /* 0xfffffffc00f08947 */ /* 0x004fea000383ffff */
[----:B------:R-:W-:Y:S05]  /*a720*/  BRA `(.L_x_210) ;  /* 0xffffffa000807947 */ /* 0x000fea000383ffff */
.L_x_81:
[----:B------:R-:W-:Y:S07]  /*a730*/  MOV R0, UR7 ;  /* 0x0000000700007c02 */ /* 0x000fee0008000f00 */
.L_x_211:
[----:B-1----:R1:W2:Y:S02]  /*a740*/  SYNCS.PHASECHK.TRANS64.TRYWAIT P0, [R0+URZ+0x80], R14 ;  /* 0x0000800e000075a7 */ /* 0x0022a400080011ff */
[----:B--2---:R-:W-:Y:S05]  /*a750*/  @!P0 NANOSLEEP.SYNCS 0x989680 ;  /* 0x009896800000895d */ /* 0x004fea0003900000 */
[----:B------:R-:W2:Y:S02]  /*a760*/  @!P0 SYNCS.PHASECHK.TRANS64 P0, [R0+URZ+0x80], R14 ;  /* 0x0000800e000085a7 */ /* 0x000ea400080010ff */
[----:B--2---:R-:W-:Y:S05]  /*a770*/  @!P0 BRA `(.L_x_211) ;  /* 0xfffffffc00f08947 */ /* 0x004fea000383ffff */
[----:B------:R-:W-:Y:S05]  /*a780*/  BRA `(.L_x_212) ;  /* 0xffffffa000c47947 */ /* 0x000fea000383ffff */
.L_x_82:
[----:B------:R-:W-:Y:S07]  /*a790*/  MOV R0, UR7 ;  /* 0x0000000700007c02 */ /* 0x000fee0008000f00 */
.L_x_213:
[----:B-1----:R1:W2:Y:S02]  /*a7a0*/  SYNCS.PHASECHK.TRANS64.TRYWAIT P0, [R0+URZ+0x88], R14 ;  /* 0x0000880e000075a7 */ /* 0x0022a400080011ff */
[----:B--2---:R-:W-:Y:S05]  /*a7b0*/  @!P0 NANOSLEEP.SYNCS 0x989680 ;  /* 0x009896800000895d */ /* 0x004fea0003900000 */
[----:B------:R-:W2:Y:S02]  /*a7c0*/  @!P0 SYNCS.PHASECHK.TRANS64 P0, [R0+URZ+0x88], R14 ;  /* 0x0000880e000085a7 */ /* 0x000ea400080010ff */
[----:B--2---:R-:W-:Y:S05]  /*a7d0*/  @!P0 BRA `(.L_x_213) ;  /* 0xfffffffc00f08947 */ /* 0x004fea000383ffff */
[----:B------:R-:W-:Y:S05]  /*a7e0*/  BRA `(.L_x_214) ;  /* 0xffffffa400487947 */ /* 0x000fea000383ffff */
.L_x_84:
[----:B------:R-:W-:-:S07]  /*a7f0*/  MOV R0, UR7 ;  /* 0x0000000700007c02 */ /* 0x000fce0008000f00 */
.L_x_215:
[----:B-1----:R1:W3:Y:S02]  /*a800*/  SYNCS.PHASECHK.TRANS64.TRYWAIT P0, [R0+URZ+0x70], R32 ;  /* 0x00007020000075a7 */ /* 0x0022e400080011ff */
[----:B---3--:R-:W-:Y:S05]  /*a810*/  @!P0 NANOSLEEP.SYNCS 0x989680 ;  /* 0x009896800000895d */ /* 0x008fea0003900000 */
[----:B------:R-:W3:Y:S02]  /*a820*/  @!P0 SYNCS.PHASECHK.TRANS64 P0, [R0+URZ+0x70], R32 ;  /* 0x00007020000085a7 */ /* 0x000ee400080010ff */
[----:B---3--:R-:W-:Y:S05]  /*a830*/  @!P0 BRA `(.L_x_215) ;  /* 0xfffffffc00f08947 */ /* 0x008fea000383ffff */
[----:B------:R-:W-:Y:S05]  /*a840*/  BRA `(.L_x_216) ;  /* 0xffffffa400b07947 */ /* 0x000fea000383ffff */
.L_x_85:
[----:B-1----:R-:W-:-:S07]  /*a850*/  MOV R0, UR7 ;  /* 0x0000000700007c02 */ /* 0x002fce0008000f00 */
.L_x_217:
[----:B-1----:R1:W3:Y:S02]  /*a860*/  SYNCS.PHASECHK.TRANS64.TRYWAIT P0, [R0+URZ+0x78], R32 ;  /* 0x00007820000075a7 */ /* 0x0022e400080011ff */
[----:B---3--:R-:W-:Y:S05]  /*a870*/  @!P0 NANOSLEEP.SYNCS 0x989680 ;  /* 0x009896800000895d */ /* 0x008fea0003900000 */
[----:B------:R-:W3:Y:S02]  /*a880*/  @!P0 SYNCS.PHASECHK.TRANS64 P0, [R0+URZ+0x78], R32 ;  /* 0x00007820000085a7 */ /* 0x000ee400080010ff */
[----:B---3--:R-:W-:Y:S05]  /*a890*/  @!P0 BRA `(.L_x_217) ;  /* 0xfffffffc00f08947 */ /* 0x008fea000383ffff */
[----:B------:R-:W-:Y:S05]  /*a8a0*/  BRA `(.L_x_218) ;  /* 0xffffffa400a07947 */ /* 0x000fea000383ffff */
.L_x_86:
[----:B------:R-:W-:-:S07]  /*a8b0*/  MOV R2, UR7 ;  /* 0x0000000700027c02 */ /* 0x000fce0008000f00 */
.L_x_219:
[----:B-1----:R1:W3:Y:S02]  /*a8c0*/  SYNCS.PHASECHK.TRANS64.TRYWAIT P0, [R2+URZ+0x80], R32 ;  /* 0x00008020020075a7 */ /* 0x0022e400080011ff */
[----:B---3--:R-:W-:Y:S05]  /*a8d0*/  @!P0 NANOSLEEP.SYNCS 0x989680 ;  /* 0x009896800000895d */ /* 0x008fea0003900000 */
[----:B------:R-:W3:Y:S02]  /*a8e0*/  @!P0 SYNCS.PHASECHK.TRANS64 P0, [R2+URZ+0x80], R32 ;  /* 0x00008020020085a7 */ /* 0x000ee400080010ff */
[----:B---3--:R-:W-:Y:S05]  /*a8f0*/  @!P0 BRA `(.L_x_219) ;  /* 0xfffffffc00f08947 */ /* 0x008fea000383ffff */
[----:B------:R-:W-:Y:S05]  /*a900*/  BRA `(.L_x_220) ;  /* 0xffffffa400947947 */ /* 0x000fea000383ffff */
.L_x_88:
[----:B--2---:R2:W4:Y:S02]  /*a910*/  SYNCS.PHASECHK.TRANS64.TRYWAIT P0, [R0+URZ+0xa0], R2 ;  /* 0x0000a002000075a7 */ /* 0x00452400080011ff */
[----:B----4-:R-:W-:Y:S05]  /*a920*/  @!P0 NANOSLEEP.SYNCS 0x989680 ;  /* 0x009896800000895d */ /* 0x010fea0003900000 */
[----:B------:R-:W4:Y:S02]  /*a930*/  @!P0 SYNCS.PHASECHK.TRANS64 P0, [R0+URZ+0xa0], R2 ;  /* 0x0000a002000085a7 */ /* 0x000f2400080010ff */
[----:B----4-:R-:W-:Y:S05]  /*a940*/  @!P0 BRA `(.L_x_88) ;  /* 0xfffffffc00f08947 */ /* 0x010fea000383ffff */
[----:B------:R-:W-:Y:S05]  /*a950*/  BRA `(.L_x_221) ;  /* 0xffffffa800587947 */ /* 0x000fea000383ffff */
.L_x_99:
[----:B-1----:R-:W-:Y:S04]  /*a960*/  MOV R2, UR48 ;  /* 0x0000003000027c02 */ /* 0x002fe80008000f00 */
[----:B------:R1:W3:Y:S03]  /*a970*/  SYNCS.PHASECHK.TRANS64.TRYWAIT P1, [R2+URZ+0x50], R3 ;  /* 0x00005003020075a7 */ /* 0x0002e600080211ff */
[----:B---3--:R-:W-:Y:S05]  /*a980*/  @!P1 NANOSLEEP.SYNCS 0x989680 ;  /* 0x009896800000995d */ /* 0x008fea0003900000 */
[----:B------:R-:W3:Y:S02]  /*a990*/  @!P1 SYNCS.PHASECHK.TRANS64 P1, [R2+URZ+0x50], R3 ;  /* 0x00005003020095a7 */ /* 0x000ee400080210ff */
[----:B---3--:R-:W-:Y:S05]  /*a9a0*/  @!P1 BRA `(.L_x_99) ;  /* 0xfffffffc00ec9947 */ /* 0x008fea000383ffff */
[----:B------:R-:W-:Y:S05]  /*a9b0*/  BRA `(.L_x_98) ;  /* 0xffffffb400607947 */ /* 0x000fea000383ffff */
.L_x_101:
[----:B-1----:R1:W4:Y:S02]  /*a9c0*/  SYNCS.PHASECHK.TRANS64.TRYWAIT P0, [R83+URZ+0xc0], R0 ;  /* 0x0000c000530075a7 */ /* 0x00232400080011ff */
[----:B----4-:R-:W-:Y:S05]  /*a9d0*/  @!P0 NANOSLEEP.SYNCS 0x989680 ;  /* 0x009896800000895d */ /* 0x010fea0003900000 */
[----:B------:R-:W4:Y:S02]  /*a9e0*/  @!P0 SYNCS.PHASECHK.TRANS64 P0, [R83+URZ+0xc0], R0 ;  /* 0x0000c000530085a7 */ /* 0x000f2400080010ff */
[----:B----4-:R-:W-:Y:S05]  /*a9f0*/  @!P0 BRA `(.L_x_101) ;  /* 0xfffffffc00f08947 */ /* 0x010fea000383ffff */
[----:B------:R-:W-:Y:S05]  /*aa00*/  BRA `(.L_x_100) ;  /* 0xffffffb400887947 */ /* 0x000fea000383ffff */
.L_x_110:
[----:B-1----:R1:W2:Y:S02]  /*aa10*/  SYNCS.PHASECHK.TRANS64.TRYWAIT P0, [R2+URZ+0x50], R0 ;  /* 0x00005000020075a7 */ /* 0x0022a400080011ff */
[----:B--2---:R-:W-:Y:S05]  /*aa20*/  @!P0 NANOSLEEP.SYNCS 0x989680 ;  /* 0x009896800000895d */ /* 0x004fea0003900000 */
[----:B------:R-:W2:Y:S02]  /*aa30*/  @!P0 SYNCS.PHASECHK.TRANS64 P0, [R2+URZ+0x50], R0 ;  /* 0x00005000020085a7 */ /* 0x000ea400080010ff */
[----:B--2---:R-:W-:Y:S05]  /*aa40*/  @!P0 BRA `(.L_x_110) ;  /* 0xfffffffc00f08947 */ /* 0x004fea000383ffff */
[----:B------:R-:W-:Y:S05]  /*aa50*/  BRA `(.L_x_109) ;  /* 0xffffffbc00247947 */ /* 0x000fea000383ffff */
.L_x_118:
[----:B-1----:R1:W2:Y:S02]  /*aa60*/  SYNCS.PHASECHK.TRANS64.TRYWAIT P0, [R0+URZ+0x50], R6 ;  /* 0x00005006000075a7 */ /* 0x0022a400080011ff */
[----:B--2---:R-:W-:Y:S05]  /*aa70*/  @!P0 NANOSLEEP.SYNCS 0x989680 ;  /* 0x009896800000895d */ /* 0x004fea0003900000 */
[----:B------:R-:W2:Y:S02]  /*aa80*/  @!P0 SYNCS.PHASECHK.TRANS64 P0, [R0+URZ+0x50], R6 ;  /* 0x00005006000085a7 */ /* 0x000ea400080010ff */
[----:B--2---:R-:W-:Y:S05]  /*aa90*/  @!P0 BRA `(.L_x_118) ;  /* 0xfffffffc00f08947 */ /* 0x004fea000383ffff */
[----:B------:R-:W-:Y:S05]  /*aaa0*/  BRA `(.L_x_117) ;  /* 0xffffffc000e47947 */ /* 0x000fea000383ffff */
.L_x_126:
[----:B-1----:R1:W2:Y:S02]  /*aab0*/  SYNCS.PHASECHK.TRANS64.TRYWAIT P0, [R0+URZ+0x50], R6 ;  /* 0x00005006000075a7 */ /* 0x0022a400080011ff */
[----:B--2---:R-:W-:Y:S05]  /*aac0*/  @!P0 NANOSLEEP.SYNCS 0x989680 ;  /* 0x009896800000895d */ /* 0x004fea0003900000 */
[----:B------:R-:W2:Y:S02]  /*aad0*/  @!P0 SYNCS.PHASECHK.TRANS64 P0, [R0+URZ+0x50], R6 ;  /* 0x00005006000085a7 */ /* 0x000ea400080010ff */
[----:B--2---:R-:W-:Y:S05]  /*aae0*/  @!P0 BRA `(.L_x_126) ;  /* 0xfffffffc00f08947 */ /* 0x004fea000383ffff */
[----:B------:R-:W-:Y:S05]  /*aaf0*/  BRA `(.L_x_125) ;  /* 0xffffffc800a87947 */ /* 0x000fea000383ffff */
.L_x_134:
[----:B-1----:R1:W2:Y:S02]  /*ab00*/  SYNCS.PHASECHK.TRANS64.TRYWAIT P0, [R0+URZ+0x50], R6 ;  /* 0x00005006000075a7 */ /* 0x0022a400080011ff */
[----:B--2---:R-:W-:Y:S05]  /*ab10*/  @!P0 NANOSLEEP.SYNCS 0x989680 ;  /* 0x009896800000895d */ /* 0x004fea0003900000 */
[----:B------:R-:W2:Y:S02]  /*ab20*/  @!P0 SYNCS.PHASECHK.TRANS64 P0, [R0+URZ+0x50], R6 ;  /* 0x00005006000085a7 */ /* 0x000ea400080010ff */
[----:B--2---:R-:W-:Y:S05]  /*ab30*/  @!P0 BRA `(.L_x_134) ;  /* 0xfffffffc00f08947 */ /* 0x004fea000383ffff */
[----:B------:R-:W-:Y:S05]  /*ab40*/  BRA `(.L_x_133) ;  /* 0xffffffd000787947 */ /* 0x000fea000383ffff */
.L_x_142:
[----:B-1----:R1:W2:Y:S02]  /*ab50*/  SYNCS.PHASECHK.TRANS64.TRYWAIT P0, [R0+URZ+0x50], R6 ;  /* 0x00005006000075a7 */ /* 0x0022a400080011ff */
[----:B--2---:R-:W-:Y:S05]  /*ab60*/  @!P0 NANOSLEEP.SYNCS 0x989680 ;  /* 0x009896800000895d */ /* 0x004fea0003900000 */
[----:B------:R-:W2:Y:S02]  /*ab70*/  @!P0 SYNCS.PHASECHK.TRANS64 P0, [R0+URZ+0x50], R6 ;  /* 0x00005006000085a7 */ /* 0x000ea400080010ff */
[----:B--2---:R-:W-:Y:S05]  /*ab80*/  @!P0 BRA `(.L_x_142) ;  /* 0xfffffffc00f08947 */ /* 0x004fea000383ffff */
[----:B------:R-:W-:Y:S05]  /*ab90*/  BRA `(.L_x_141) ;  /* 0xffffffd800587947 */ /* 0x000fea000383ffff */
.L_x_150:
[----:B-1----:R1:W2:Y:S02]  /*aba0*/  SYNCS.PHASECHK.TRANS64.TRYWAIT P0, [R0+URZ+0x50], R6 ;  /* 0x00005006000075a7 */ /* 0x0022a400080011ff */
[----:B--2---:R-:W-:Y:S05]  /*abb0*/  @!P0 NANOSLEEP.SYNCS 0x989680 ;  /* 0x009896800000895d */ /* 0x004fea0003900000 */
[----:B------:R-:W2:Y:S02]  /*abc0*/  @!P0 SYNCS.PHASECHK.TRANS64 P0, [R0+URZ+0x50], R6 ;  /* 0x00005006000085a7 */ /* 0x000ea400080010ff */
[----:B--2---:R-:W-:Y:S05]  /*abd0*/  @!P0 BRA `(.L_x_150) ;  /* 0xfffffffc00f08947 */ /* 0x004fea000383ffff */
[----:B------:R-:W-:Y:S05]  /*abe0*/  BRA `(.L_x_149) ;  /* 0xffffffe0002c7947 */ /* 0x000fea000383ffff */
.L_x_158:
[----:B-1----:R1:W2:Y:S02]  /*abf0*/  SYNCS.PHASECHK.TRANS64.TRYWAIT P0, [R0+URZ+0x50], R87 ;  /* 0x00005057000075a7 */ /* 0x0022a400080011ff */
[----:B--2---:R-:W-:Y:S05]  /*ac00*/  @!P0 NANOSLEEP.SYNCS 0x989680 ;  /* 0x009896800000895d */ /* 0x004fea0003900000 */
[----:B------:R-:W2:Y:S02]  /*ac10*/  @!P0 SYNCS.PHASECHK.TRANS64 P0, [R0+URZ+0x50], R87 ;  /* 0x00005057000085a7 */ /* 0x000ea400080010ff */
[----:B--2---:R-:W-:Y:S05]  /*ac20*/  @!P0 BRA `(.L_x_158) ;  /* 0xfffffffc00f08947 */ /* 0x004fea000383ffff */
[----:B------:R-:W-:Y:S05]  /*ac30*/  BRA `(.L_x_157) ;  /* 0xffffffe800007947 */ /* 0x000fea000383ffff */
        .weak           $__internal_0_$__cuda_sm10x_tcgen05_guardrail_trap_col_being_dealloced_not_returned_by_alloc
        .type           $__internal_0_$__cuda_sm10x_tcgen05_guardrail_trap_col_being_dealloced_not_returned_by_alloc,@function
        .size           $__internal_0_$__cuda_sm10x_tcgen05_guardrail_trap_col_being_dealloced_not_returned_by_alloc,($__internal_1_$__cuda_sm10x_tcgen05_guardrail_trap_phase_invalid_during_alloc - $__internal_0_$__cuda_sm10x_tcgen05_guardrail_trap_col_being_dealloced_not_returned_by_alloc)
$__internal_0_$__cuda_sm10x_tcgen05_guardrail_trap_col_being_dealloced_not_returned_by_alloc:
[----:B------:R-:W-:Y:S05]  /*ac40*/  BPT.TRAP 0x1 ;  /* 0x000000040000795c */ /* 0x000fea0000300000 */
[----:B------:R-:W-:-:S04]  /*ac50*/  HFMA2 R3, -RZ, RZ, 0, 0 ;  /* 0x00000000ff037431 */ /* 0x000fc800000001ff */
[----:B------:R-:W-:Y:S05]  /*ac60*/  RET.REL.NODEC R2 `(_ZN7cutlass13device_kernelINS_4gemm6kernel13GemmUniversalIN4cute5tupleIJiiiiEEENS1_10collective13CollectiveMmaINS1_35MainloopSm100TmaUmmaWarpSpecializedILi5ELi2ELi4ENS5_IJNS4_1CILi1EEESB_SB_EEEEENS5_IJNSA_ILi128EEESE_NSA_ILi32EEEEEEfNS5_IJlSB_lEEEfSH_NS4_8TiledMMAINS4_8MMA_AtomIJNS4_17SM100_MMA_TF32_SSINS_10tfloat32_tESL_fLi128ELi128ELNS4_4UMMA5MajorE0ELSN_0ELNSM_7ScaleInE0ELSO_0EEEEEENS4_6LayoutISC_NS5_IJNSA_ILi0EEESS_SS_EEEEENS5_IJNS4_10UnderscoreESV_SV_EEEEENS4_13SM90_TMA_LOADENS4_14ComposedLayoutINS4_7SwizzleILi3ELi4ELi3EEENS4_18smem_ptr_flag_bitsILi32EEENSR_INS5_IJNSA_ILi8EEESF_EEENS5_IJSF_SB_EEEEEEEvNS4_8identityESY_S18_vS19_EENS_8epilogue10collective18CollectiveEpilogueINS1B_23Sm100TmaWarpSpecializedILi4ELi2ELi16ELb1ELb0EEEJSG_NS5_IJNSR_ISE_SB_EENSR_INSA_ILi16EEESB_EEEEEfSH_fSH_NS1B_6fusion15FusionCallbacksIS1F_NS1K_17LinearCombinationIffffLNS_15FloatRoundStyleE2EEESG_S1J_JEEENS4_5SM1004TMEM4LOAD26SM100_TMEM_LOAD_32dp32b16xESY_NSZ_INS10_ILi2ELi4ELi3EEES13_NSR_INS5_IJS14_S1H_EEENS5_IJS1H_SB_EEEEEEENS4_39AutoVectorizingCopyWithAssumedAlignmentILi128EEENS4_14SM90_TMA_STOREES1Y_S20_S20_EEEvvEEEEvNT_6ParamsE) ;  /* 0xffffff5002e47950 */ /* 0x000fea0003c3ffff */
        .weak           $__internal_1_$__cuda_sm10x_tcgen05_guardrail_trap_phase_invalid_during_alloc
        .type           $__internal_1_$__cuda_sm10x_tcgen05_guardrail_trap_phase_invalid_during_alloc,@function
        .size           $__internal_1_$__cuda_sm10x_tcgen05_guardrail_trap_phase_invalid_during_alloc,($__internal_2_$__cuda_sm10x_tcgen05_guardrail_trap_unallocated_columns_being_dealloced - $__internal_1_$__cuda_sm10x_tcgen05_guardrail_trap_phase_invalid_during_alloc)
$__internal_1_$__cuda_sm10x_tcgen05_guardrail_trap_phase_invalid_during_alloc:
[----:B------:R-:W-:Y:S05]  /*ac70*/  BPT.TRAP 0x1 ;  /* 0x000000040000795c */ /* 0x000fea0000300000 */
[----:B------:R-:W-:-:S04]  /*ac80*/  MOV R3, 0x0 ;  /* 0x0000000000037802 */ /* 0x000fc80000000f00 */
[----:B------:R-:W-:Y:S05]  /*ac90*/  RET.REL.NODEC R2 `(_ZN7cutlass13device_kernelINS_4gemm6kernel13GemmUniversalIN4cute5tupleIJiiiiEEENS1_10collective13CollectiveMmaINS1_35MainloopSm100TmaUmmaWarpSpecializedILi5ELi2ELi4ENS5_IJNS4_1CILi1EEESB_SB_EEEEENS5_IJNSA_ILi128EEESE_NSA_ILi32EEEEEEfNS5_IJlSB_lEEEfSH_NS4_8TiledMMAINS4_8MMA_AtomIJNS4_17SM100_MMA_TF32_SSINS_10tfloat32_tESL_fLi128ELi128ELNS4_4UMMA5MajorE0ELSN_0ELNSM_7ScaleInE0ELSO_0EEEEEENS4_6LayoutISC_NS5_IJNSA_ILi0EEESS_SS_EEEEENS5_IJNS4_10UnderscoreESV_SV_EEEEENS4_13SM90_TMA_LOADENS4_14ComposedLayoutINS4_7SwizzleILi3ELi4ELi3EEENS4_18smem_ptr_flag_bitsILi32EEENSR_INS5_IJNSA_ILi8EEESF_EEENS5_IJSF_SB_EEEEEEEvNS4_8identityESY_S18_vS19_EENS_8epilogue10collective18CollectiveEpilogueINS1B_23Sm100TmaWarpSpecializedILi4ELi2ELi16ELb1ELb0EEEJSG_NS5_IJNSR_ISE_SB_EENSR_INSA_ILi16EEESB_EEEEEfSH_fSH_NS1B_6fusion15FusionCallbacksIS1F_NS1K_17LinearCombinationIffffLNS_15FloatRoundStyleE2EEESG_S1J_JEEENS4_5SM1004TMEM4LOAD26SM100_TMEM_LOAD_32dp32b16xESY_NSZ_INS10_ILi2ELi4ELi3EEES13_NSR_INS5_IJS14_S1H_EEENS5_IJS1H_SB_EEEEEEENS4_39AutoVectorizingCopyWithAssumedAlignmentILi128EEENS4_14SM90_TMA_STOREES1Y_S20_S20_EEEvvEEEEvNT_6ParamsE) ;  /* 0xffffff5002d87950 */ /* 0x000fea0003c3ffff */
        .weak           $__internal_2_$__cuda_sm10x_tcgen05_guardrail_trap_unallocated_columns_being_dealloced
        .type           $__internal_2_$__cuda_sm10x_tcgen05_guardrail_trap_unallocated_columns_being_dealloced,@function
        .size           $__internal_2_$__cuda_sm10x_tcgen05_guardrail_trap_unallocated_columns_being_dealloced,(.L_x_223 - $__internal_2_$__cuda_sm10x_tcgen05_guardrail_trap_unallocated_columns_being_dealloced)
$__internal_2_$__cuda_sm10x_tcgen05_guardrail_trap_unallocated_columns_being_dealloced:
[----:B------:R-:W-:Y:S05]  /*aca0*/  BPT.TRAP 0x1 ;  /* 0x000000040000795c */ /* 0x000fea0000300000 */
[----:B------:R-:W-:-:S04]  /*acb0*/  HFMA2 R3, -RZ, RZ, 0, 0 ;  /* 0x00000000ff037431 */ /* 0x000fc800000001ff */
[----:B------:R-:W-:Y:S05]  /*acc0*/  RET.REL.NODEC R2 `(_ZN7cutlass13device_kernelINS_4gemm6kernel13GemmUniversalIN4cute5tupleIJiiiiEEENS1_10collective13CollectiveMmaINS1_35MainloopSm100TmaUmmaWarpSpecializedILi5ELi2ELi4ENS5_IJNS4_1CILi1EEESB_SB_EEEEENS5_IJNSA_ILi128EEESE_NSA_ILi32EEEEEEfNS5_IJlSB_lEEEfSH_NS4_8TiledMMAINS4_8MMA_AtomIJNS4_17SM100_MMA_TF32_SSINS_10tfloat32_tESL_fLi128ELi128ELNS4_4UMMA5MajorE0ELSN_0ELNSM_7ScaleInE0ELSO_0EEEEEENS4_6LayoutISC_NS5_IJNSA_ILi0EEESS_SS_EEEEENS5_IJNS4_10UnderscoreESV_SV_EEEEENS4_13SM90_TMA_LOADENS4_14ComposedLayoutINS4_7SwizzleILi3ELi4ELi3EEENS4_18smem_ptr_flag_bitsILi32EEENSR_INS5_IJNSA_ILi8EEESF_EEENS5_IJSF_SB_EEEEEEEvNS4_8identityESY_S18_vS19_EENS_8epilogue10collective18CollectiveEpilogueINS1B_23Sm100TmaWarpSpecializedILi4ELi2ELi16ELb1ELb0EEEJSG_NS5_IJNSR_ISE_SB_EENSR_INSA_ILi16EEESB_EEEEEfSH_fSH_NS1B_6fusion15FusionCallbacksIS1F_NS1K_17LinearCombinationIffffLNS_15FloatRoundStyleE2EEESG_S1J_JEEENS4_5SM1004TMEM4LOAD26SM100_TMEM_LOAD_32dp32b16xESY_NSZ_INS10_ILi2ELi4ELi3EEES13_NSR_INS5_IJS14_S1H_EEENS5_IJS1H_SB_EEEEEEENS4_39AutoVectorizingCopyWithAssumedAlignmentILi128EEENS4_14SM90_TMA_STOREES1Y_S20_S20_EEEvvEEEEvNT_6ParamsE) ;  /* 0xffffff5002cc7950 */ /* 0x000fea0003c3ffff */
.L_x_222:
[----:B------:R-:W-:-:S00]  /*acd0*/  BRA `(.L_x_222) ;  /* 0xfffffffc00fc7947 */ /* 0x000fc0000383ffff */
[----:B------:R-:W-:-:S00]  /*ace0*/  NOP ;  /* 0x0000000000007918 */ /* 0x000fc00000000000 */
        /* <DEDUP_REMOVED lines=9> */
.L_x_223:


//--------------------- .nv.global.init           --------------------------
	.section	.nv.global.init,"aw",@progbits
.nv.global.init:
	.type		$str$27,@object
	.size		$str$27,($str$28 - $str$27)
$str$27:
        /*0000*/ 	.byte	0x28, 0x61, 0x64, 0x64, 0x72, 0x65, 0x73, 0x73, 0x20, 0x26, 0x20, 0x6d, 0x61, 0x73, 0x6b, 0x29
        /*0010*/ 	.byte	0x20, 0x3d, 0x3d, 0x20, 0x30, 0x00
	.type		$str$28,@object
	.size		$str$28,($str$26 - $str$28)
$str$28:
        /*0016*/ 	.byte	0x2f, 0x74, 0x6d, 0x70, 0x2f, 0x63, 0x75, 0x74, 0x6c, 0x61, 0x73, 0x73, 0x5f, 0x73, 0x77, 0x65
        /*0026*/ 	.byte	0x65, 0x70, 0x5f, 0x73, 0x72, 0x63, 0x2f, 0x69, 0x6e, 0x63, 0x6c, 0x75, 0x64, 0x65, 0x2f, 0x63
        /*0036*/ 	.byte	0x75, 0x74, 0x65, 0x2f, 0x70, 0x6f, 0x69, 0x6e, 0x74, 0x65, 0x72, 0x5f, 0x66, 0x6c, 0x61, 0x67
        /*0046*/ 	.byte	0x67, 0x65, 0x64, 0x2e, 0x68, 0x70, 0x70, 0x00
	.type		$str$26,@object
	.size		$str$26,($str$25 - $str$26)
$str$26:
        /*004e*/ 	.byte	0x2f, 0x74, 0x6d, 0x70, 0x2f, 0x63, 0x75, 0x74, 0x6c, 0x61, 0x73, 0x73, 0x5f, 0x73, 0x77, 0x65
        /*005e*/ 	.byte	0x65, 0x70, 0x5f, 0x73, 0x72, 0x63, 0x2f, 0x69, 0x6e, 0x63, 0x6c, 0x75, 0x64, 0x65, 0x2f, 0x63
        /*006e*/ 	.byte	0x75, 0x74, 0x65, 0x2f, 0x61, 0x74, 0x6f, 0x6d, 0x2f, 0x63, 0x6f, 0x70, 0x79, 0x5f, 0x74, 0x72
        /*007e*/ 	.byte	0x61, 0x69, 0x74, 0x73, 0x5f, 0x73, 0x6d, 0x31, 0x30, 0x30, 0x2e, 0x68, 0x70, 0x70, 0x00
	.type		$str$25,@object
	.size		$str$25,(__unnamed_1 - $str$25)
$str$25:
        /*008d*/ 	.byte	0x28, 0x28, 0x75, 0x69, 0x6e, 0x74, 0x33, 0x32, 0x5f, 0x74, 0x28, 0x74, 0x68, 0x72, 0x65, 0x61
        /*009d*/ 	.byte	0x64, 0x49, 0x64, 0x78, 0x2e, 0x78, 0x29, 0x20, 0x2f, 0x20, 0x33, 0x32, 0x29, 0x20, 0x25, 0x20
        /*00ad*/ 	.byte	0x34, 0x29, 0x20, 0x3d, 0x3d, 0x20, 0x28, 0x28, 0x28, 0x74, 0x6d, 0x65, 0x6d, 0x5f, 0x61, 0x64
        /*00bd*/ 	.byte	0x64, 0x72, 0x20, 0x3e, 0x3e, 0x20, 0x31, 0x36, 0x29, 0x20, 0x2f, 0x20, 0x33, 0x32, 0x29, 0x20
        /*00cd*/ 	.byte	0x25, 0x20, 0x34, 0x29, 0x00
	.type		__unnamed_1,@object
	.size		__unnamed_1,(__unnamed_2 - __unnamed_1)
__unnamed_1:
        /*00d2*/ 	.byte	0x61, 0x75, 0x74, 0x6f, 0x20, 0x63, 0x75, 0x74, 0x65, 0x3a, 0x3a, 0x61, 0x73, 0x5f, 0x70, 0x6f
        /* <DEDUP_REMOVED lines=23> */
        /*0252*/ 	.byte	0x43, 0x3c, 0x32, 0x30, 0x34, 0x38, 0x3e, 0x3e, 0x3e, 0x3e, 0x5d, 0x00
	.type		__unnamed_2,@object
	.size		__unnamed_2,(.L_2 - __unnamed_2)
__unnamed_2:
        /* <DEDUP_REMOVED lines=42> */
        /*04fe*/ 	.byte	0x3e, 0x5d, 0x00
.L_2:


//--------------------- .nv.shared._ZN7cutlass13device_kernelINS_4gemm6kernel13GemmUniversalIN4cute5tupleIJiiiiEEENS1_10collective13CollectiveMmaINS1_35MainloopSm100TmaUmmaWarpSpecializedILi5ELi2ELi4ENS5_IJNS4_1CILi1EEESB_SB_EEEEENS5_IJNSA_ILi128EEESE_NSA_ILi32EEEEEEfNS5_IJlSB_lEEEfSH_NS4_8TiledMMAINS4_8MMA_AtomIJNS4_17SM100_MMA_TF32_SSINS_10tfloat32_tESL_fLi128ELi128ELNS4_4UMMA5MajorE0ELSN_0ELNSM_7ScaleInE0ELSO_0EEEEEENS4_6LayoutISC_NS5_IJNSA_ILi0EEESS_SS_EEEEENS5_IJNS4_10UnderscoreESV_SV_EEEEENS4_13SM90_TMA_LOADENS4_14ComposedLayoutINS4_7SwizzleILi3ELi4ELi3EEENS4_18smem_ptr_flag_bitsILi32EEENSR_INS5_IJNSA_ILi8EEESF_EEENS5_IJSF_SB_EEEEEEEvNS4_8identityESY_S18_vS19_EENS_8epilogue10collective18CollectiveEpilogueINS1B_23Sm100TmaWarpSpecializedILi4ELi2ELi16ELb1ELb0EEEJSG_NS5_IJNSR_ISE_SB_EENSR_INSA_ILi16EEESB_EEEEEfSH_fSH_NS1B_6fusion15FusionCallbacksIS1F_NS1K_17LinearCombinationIffffLNS_15FloatRoundStyleE2EEESG_S1J_JEEENS4_5SM1004TMEM4LOAD26SM100_TMEM_LOAD_32dp32b16xESY_NSZ_INS10_ILi2ELi4ELi3EEES13_NSR_INS5_IJS14_S1H_EEENS5_IJS1H_SB_EEEEEEENS4_39AutoVectorizingCopyWithAssumedAlignmentILi128EEENS4_14SM90_TMA_STOREES1Y_S20_S20_EEEvvEEEEvNT_6ParamsE --------------------------
	.section	.nv.shared._ZN7cutlass13device_kernelINS_4gemm6kernel13GemmUniversalIN4cute5tupleIJiiiiEEENS1_10collective13CollectiveMmaINS1_35MainloopSm100TmaUmmaWarpSpecializedILi5ELi2ELi4ENS5_IJNS4_1CILi1EEESB_SB_EEEEENS5_IJNSA_ILi128EEESE_NSA_ILi32EEEEEEfNS5_IJlSB_lEEEfSH_NS4_8TiledMMAINS4_8MMA_AtomIJNS4_17SM100_MMA_TF32_SSINS_10tfloat32_tESL_fLi128ELi128ELNS4_4UMMA5MajorE0ELSN_0ELNSM_7ScaleInE0ELSO_0EEEEEENS4_6LayoutISC_NS5_IJNSA_ILi0EEESS_SS_EEEEENS5_IJNS4_10UnderscoreESV_SV_EEEEENS4_13SM90_TMA_LOADENS4_14ComposedLayoutINS4_7SwizzleILi3ELi4ELi3EEENS4_18smem_ptr_flag_bitsILi32EEENSR_INS5_IJNSA_ILi8EEESF_EEENS5_IJSF_SB_EEEEEEEvNS4_8identityESY_S18_vS19_EENS_8epilogue10collective18CollectiveEpilogueINS1B_23Sm100TmaWarpSpecializedILi4ELi2ELi16ELb1ELb0EEEJSG_NS5_IJNSR_ISE_SB_EENSR_INSA_ILi16EEESB_EEEEEfSH_fSH_NS1B_6fusion15FusionCallbacksIS1F_NS1K_17LinearCombinationIffffLNS_15FloatRoundStyleE2EEESG_S1J_JEEENS4_5SM1004TMEM4LOAD26SM100_TMEM_LOAD_32dp32b16xESY_NSZ_INS10_ILi2ELi4ELi3EEES13_NSR_INS5_IJS14_S1H_EEENS5_IJS1H_SB_EEEEEEENS4_39AutoVectorizingCopyWithAssumedAlignmentILi128EEENS4_14SM90_TMA_STOREES1Y_S20_S20_EEEvvEEEEvNT_6ParamsE,"aw",@nobits
	.sectionflags	@""
	.align	16
	.zero		1024


//--------------------- .nv.shared.reserved.0     --------------------------
	.section	.nv.shared.reserved.0,"aw",@nobits
	.weak		__nv_reservedSMEM_offset_0_alias
	.size		__nv_reservedSMEM_offset_0_alias, 0, 64
	.other		__nv_reservedSMEM_offset_0_alias,@"STO_CUDA_RESERVED_SHARED STV_DEFAULT"
__nv_reservedSMEM_offset_0_alias:
	.zero		0
.nv.shared.reserved.0:
	.zero		64
	.weak		__nv_reservedSMEM_tcgen05_partition
	.type		__nv_reservedSMEM_tcgen05_partition,@object
	.size		__nv_reservedSMEM_tcgen05_partition,(.L_0 - __nv_reservedSMEM_tcgen05_partition)
__nv_reservedSMEM_tcgen05_partition:
	.zero		32
.L_0:


//--------------------- .nv.global                --------------------------
	.section	.nv.global,"aw",@nobits
.nv.global:
	.type		_ZN40_INTERNAL_a7b851f4_4_k_cu_899ecc86_254814cute1_E,@object
	.size		_ZN40_INTERNAL_a7b851f4_4_k_cu_899ecc86_254814cute1_E,(_ZN40_INTERNAL_a7b851f4_4_k_cu_899ecc86_254814cuda3std3__45__cpo6cbeginE - _ZN40_INTERNAL_a7b851f4_4_k_cu_899ecc86_254814cute1_E)
_ZN40_INTERNAL_a7b851f4_4_k_cu_899ecc86_254814cute1_E:
	.zero		1
	.type		_ZN40_INTERNAL_a7b851f4_4_k_cu_899ecc86_254814cuda3std3__45__cpo6cbeginE,@object
	.size		_ZN40_INTERNAL_a7b851f4_4_k_cu_899ecc86_254814cuda3std3__45__cpo6cbeginE,(_ZN40_INTERNAL_a7b851f4_4_k_cu_899ecc86_254814cuda3std3__48in_placeE - _ZN40_INTERNAL_a7b851f4_4_k_cu_899ecc86_254814cuda3std3__45__cpo6cbeginE)
_ZN40_INTERNAL_a7b851f4_4_k_cu_899ecc86_254814cuda3std3__45__cpo6cbeginE:
	.zero		1
	.type		_ZN40_INTERNAL_a7b851f4_4_k_cu_899ecc86_254814cuda3std3__48in_placeE,@object
	.size		_ZN40_INTERNAL_a7b851f4_4_k_cu_899ecc86_254814cuda3std3__48in_placeE,(_ZN40_INTERNAL_a7b851f4_4_k_cu_899ecc86_254814cuda3std6ranges3__45__cpo9iter_moveE - _ZN40_INTERNAL_a7b851f4_4_k_cu_899ecc86_254814cuda3std3__48in_placeE)
_ZN40_INTERNAL_a7b851f4_4_k_cu_899ecc86_254814cuda3std3__48in_placeE:
	.zero		1
	.type		_ZN40_INTERNAL_a7b851f4_4_k_cu_899ecc86_254814cuda3std6ranges3__45__cpo9iter_moveE,@object
	.size		_ZN40_INTERNAL_a7b851f4_4_k_cu_899ecc86_254814cuda3std6ranges3__45__cpo9iter_moveE,(_ZN40_INTERNAL_a7b851f4_4_k_cu_899ecc86_254814cuda3std3__45__cpo5beginE - _ZN40_INTERNAL_a7b851f4_4_k_cu_899ecc86_254814cuda3std6ranges3__45__cpo9iter_moveE)
_ZN40_INTERNAL_a7b851f4_4_k_cu_899ecc86_254814cuda3std6ranges3__45__cpo9iter_moveE:
	.zero		1
	.type		_ZN40_INTERNAL_a7b851f4_4_k_cu_899ecc86_254814cuda3std3__45__cpo5beginE,@object
	.size		_ZN40_INTERNAL_a7b851f4_4_k_cu_899ecc86_254814cuda3std3__45__cpo5beginE,(_ZN40_INTERNAL_a7b851f4_4_k_cu_899ecc86_254814cuda3std3__442_GLOBAL__N__a7b851f4_4_k_cu_899ecc86_254816ignoreE - _ZN40_INTERNAL_a7b851f4_4_k_cu_899ecc86_254814cuda3std3__45__cpo5beginE)
_ZN40_INTERNAL_a7b851f4_4_k_cu_899ecc86_254814cuda3std3__45__cpo5beginE:
	.zero		1
	.type		_ZN40_INTERNAL_a7b851f4_4_k_cu_899ecc86_254814cuda3std3__442_GLOBAL__N__a7b851f4_4_k_cu_899ecc86_254816ignoreE,@object
	.size		_ZN40_INTERNAL_a7b851f4_4_k_cu_899ecc86_254814cuda3std3__442_GLOBAL__N__a7b851f4_4_k_cu_899ecc86_254816ignoreE,(_ZN40_INTERNAL_a7b851f4_4_k_cu_899ecc86_254814cute7productE - _ZN40_INTERNAL_a7b851f4_4_k_cu_899ecc86_254814cuda3std3__442_GLOBAL__N__a7b851f4_4_k_cu_899ecc86_254816ignoreE)
_ZN40_INTERNAL_a7b851f4_4_k_cu_899ecc86_254814cuda3std3__442_GLOBAL__N__a7b851f4_4_k_cu_899ecc86_254816ignoreE:
	.zero		1
	.type		_ZN40_INTERNAL_a7b851f4_4_k_cu_899ecc86_254814cute7productE,@object
	.size		_ZN40_INTERNAL_a7b851f4_4_k_cu_899ecc86_254814cute7productE,(_ZN40_INTERNAL_a7b851f4_4_k_cu_899ecc86_254814cuda3std3__45__cpo3endE - _ZN40_INTERNAL_a7b851f4_4_k_cu_899ecc86_254814cute7productE)
_ZN40_INTERNAL_a7b851f4_4_k_cu_899ecc86_254814cute7productE:
	.zero		1
	.type		_ZN40_INTERNAL_a7b851f4_4_k_cu_899ecc86_254814cuda3std3__45__cpo3endE,@object
	.size		_ZN40_INTERNAL_a7b851f4_4_k_cu_899ecc86_254814cuda3std3__45__cpo3endE,(_ZN40_INTERNAL_a7b851f4_4_k_cu_899ecc86_254814cuda3std3__419piecewise_constructE - _ZN40_INTERNAL_a7b851f4_4_k_cu_899ecc86_254814cuda3std3__45__cpo3endE)
_ZN40_INTERNAL_a7b851f4_4_k_cu_899ecc86_254814cuda3std3__45__cpo3endE:
	.zero		1
	.type		_ZN40_INTERNAL_a7b851f4_4_k_cu_899ecc86_254814cuda3std3__419piecewise_constructE,@object
	.size		_ZN40_INTERNAL_a7b851f4_4_k_cu_899ecc86_254814cuda3std3__419piecewise_constructE,(_ZN40_INTERNAL_a7b851f4_4_k_cu_899ecc86_254814cuda3std3__45__cpo4cendE - _ZN40_INTERNAL_a7b851f4_4_k_cu_899ecc86_254814cuda3std3__419piecewise_constructE)
_ZN40_INTERNAL_a7b851f4_4_k_cu_899ecc86_254814cuda3std3__419piecewise_constructE:
	.zero		1
	.type		_ZN40_INTERNAL_a7b851f4_4_k_cu_899ecc86_254814cuda3std3__45__cpo4cendE,@object
	.size		_ZN40_INTERNAL_a7b851f4_4_k_cu_899ecc86_254814cuda3std3__45__cpo4cendE,(_ZN40_INTERNAL_a7b851f4_4_k_cu_899ecc86_254814cuda3std6ranges3__45__cpo4swapE - _ZN40_INTERNAL_a7b851f4_4_k_cu_899ecc86_254814cuda3std3__45__cpo4cendE)
_ZN40_INTERNAL_a7b851f4_4_k_cu_899ecc86_254814cuda3std3__45__cpo4cendE:
	.zero		1
	.type		_ZN40_INTERNAL_a7b851f4_4_k_cu_899ecc86_254814cuda3std6ranges3__45__cpo4swapE,@object
	.size		_ZN40_INTERNAL_a7b851f4_4_k_cu_899ecc86_254814cuda3std6ranges3__45__cpo4swapE,(.L_10 - _ZN40_INTERNAL_a7b851f4_4_k_cu_899ecc86_254814cuda3std6ranges3__45__cpo4swapE)
_ZN40_INTERNAL_a7b851f4_4_k_cu_899ecc86_254814cuda3std6ranges3__45__cpo4swapE:
	.zero		1
.L_10:


//--------------------- .nv.constant0._ZN7cutlass13device_kernelINS_4gemm6kernel13GemmUniversalIN4cute5tupleIJiiiiEEENS1_10collective13CollectiveMmaINS1_35MainloopSm100TmaUmmaWarpSpecializedILi5ELi2ELi4ENS5_IJNS4_1CILi1EEESB_SB_EEEEENS5_IJNSA_ILi128EEESE_NSA_ILi32EEEEEEfNS5_IJlSB_lEEEfSH_NS4_8TiledMMAINS4_8MMA_AtomIJNS4_17SM100_MMA_TF32_SSINS_10tfloat32_tESL_fLi128ELi128ELNS4_4UMMA5MajorE0ELSN_0ELNSM_7ScaleInE0ELSO_0EEEEEENS4_6LayoutISC_NS5_IJNSA_ILi0EEESS_SS_EEEEENS5_IJNS4_10UnderscoreESV_SV_EEEEENS4_13SM90_TMA_LOADENS4_14ComposedLayoutINS4_7SwizzleILi3ELi4ELi3EEENS4_18smem_ptr_flag_bitsILi32EEENSR_INS5_IJNSA_ILi8EEESF_EEENS5_IJSF_SB_EEEEEEEvNS4_8identityESY_S18_vS19_EENS_8epilogue10collective18CollectiveEpilogueINS1B_23Sm100TmaWarpSpecializedILi4ELi2ELi16ELb1ELb0EEEJSG_NS5_IJNSR_ISE_SB_EENSR_INSA_ILi16EEESB_EEEEEfSH_fSH_NS1B_6fusion15FusionCallbacksIS1F_NS1K_17LinearCombinationIffffLNS_15FloatRoundStyleE2EEESG_S1J_JEEENS4_5SM1004TMEM4LOAD26SM100_TMEM_LOAD_32dp32b16xESY_NSZ_INS10_ILi2ELi4ELi3EEES13_NSR_INS5_IJS14_S1H_EEENS5_IJS1H_SB_EEEEEEENS4_39AutoVectorizingCopyWithAssumedAlignmentILi128EEENS4_14SM90_TMA_STOREES1Y_S20_S20_EEEvvEEEEvNT_6ParamsE --------------------------
	.section	.nv.constant0._ZN7cutlass13device_kernelINS_4gemm6kernel13GemmUniversalIN4cute5tupleIJiiiiEEENS1_10collective13CollectiveMmaINS1_35MainloopSm100TmaUmmaWarpSpecializedILi5ELi2ELi4ENS5_IJNS4_1CILi1EEESB_SB_EEEEENS5_IJNSA_ILi128EEESE_NSA_ILi32EEEEEEfNS5_IJlSB_lEEEfSH_NS4_8TiledMMAINS4_8MMA_AtomIJNS4_17SM100_MMA_TF32_SSINS_10tfloat32_tESL_fLi128ELi128ELNS4_4UMMA5MajorE0ELSN_0ELNSM_7ScaleInE0ELSO_0EEEEEENS4_6LayoutISC_NS5_IJNSA_ILi0EEESS_SS_EEEEENS5_IJNS4_10UnderscoreESV_SV_EEEEENS4_13SM90_TMA_LOADENS4_14ComposedLayoutINS4_7SwizzleILi3ELi4ELi3EEENS4_18smem_ptr_flag_bitsILi32EEENSR_INS5_IJNSA_ILi8EEESF_EEENS5_IJSF_SB_EEEEEEEvNS4_8identityESY_S18_vS19_EENS_8epilogue10collective18CollectiveEpilogueINS1B_23Sm100TmaWarpSpecializedILi4ELi2ELi16ELb1ELb0EEEJSG_NS5_IJNSR_ISE_SB_EENSR_INSA_ILi16EEESB_EEEEEfSH_fSH_NS1B_6fusion15FusionCallbacksIS1F_NS1K_17LinearCombinationIffffLNS_15FloatRoundStyleE2EEESG_S1J_JEEENS4_5SM1004TMEM4LOAD26SM100_TMEM_LOAD_32dp32b16xESY_NSZ_INS10_ILi2ELi4ELi3EEES13_NSR_INS5_IJS14_S1H_EEENS5_IJS1H_SB_EEEEEEENS4_39AutoVectorizingCopyWithAssumedAlignmentILi128EEENS4_14SM90_TMA_STOREES1Y_S20_S20_EEEvvEEEEvNT_6ParamsE,"a",@progbits
	.sectionflags	@""
	.align	4
.nv.constant0._ZN7cutlass13device_kernelINS_4gemm6kernel13GemmUniversalIN4cute5tupleIJiiiiEEENS1_10collective13CollectiveMmaINS1_35MainloopSm100TmaUmmaWarpSpecializedILi5ELi2ELi4ENS5_IJNS4_1CILi1EEESB_SB_EEEEENS5_IJNSA_ILi128EEESE_NSA_ILi32EEEEEEfNS5_IJlSB_lEEEfSH_NS4_8TiledMMAINS4_8MMA_AtomIJNS4_17SM100_MMA_TF32_SSINS_10tfloat32_tESL_fLi128ELi128ELNS4_4UMMA5MajorE0ELSN_0ELNSM_7ScaleInE0ELSO_0EEEEEENS4_6LayoutISC_NS5_IJNSA_ILi0EEESS_SS_EEEEENS5_IJNS4_10UnderscoreESV_SV_EEEEENS4_13SM90_TMA_LOADENS4_14ComposedLayoutINS4_7SwizzleILi3ELi4ELi3EEENS4_18smem_ptr_flag_bitsILi32EEENSR_INS5_IJNSA_ILi8EEESF_EEENS5_IJSF_SB_EEEEEEEvNS4_8identityESY_S18_vS19_EENS_8epilogue10collective18CollectiveEpilogueINS1B_23Sm100TmaWarpSpecializedILi4ELi2ELi16ELb1ELb0EEEJSG_NS5_IJNSR_ISE_SB_EENSR_INSA_ILi16EEESB_EEEEEfSH_fSH_NS1B_6fusion15FusionCallbacksIS1F_NS1K_17LinearCombinationIffffLNS_15FloatRoundStyleE2EEESG_S1J_JEEENS4_5SM1004TMEM4LOAD26SM100_TMEM_LOAD_32dp32b16xESY_NSZ_INS10_ILi2ELi4ELi3EEES13_NSR_INS5_IJS14_S1H_EEENS5_IJS1H_SB_EEEEEEENS4_39AutoVectorizingCopyWithAssumedAlignmentILi128EEENS4_14SM90_TMA_STOREES1Y_S20_S20_EEEvvEEEEvNT_6ParamsE:
	.zero		2944


//--------------------- SYMBOLS --------------------------

	.type		.nv.reservedSmem.offset0,@object
	.size		.nv.reservedSmem.offset0,0x4
	.type		.nv.reservedSmem.cap,@object
	.size		.nv.reservedSmem.cap,0x4
	.type		__assertfail,@function
